	.target	sm_80

	.elftype	@"ET_EXEC"


//--------------------- .note.nv.tkinfo           --------------------------
	.section	.note.nv.tkinfo,"",@"SHT_NOTE"
	.sectionflags	@"SHF_NOTE_NV_TKINFO"
	.tkinfo
        /*0018*/ 	.word	0x00000002
        /*0030*/ 	.string	""
        /*0030*/ 	.string	"ptxas"
        /*0030*/ 	.string	"Cuda compilation tools, release 13.0, V13.0.88"
        /*0030*/ 	.string	"Build cuda_13.0.r13.0/compiler.36424714_0"
        /*0030*/ 	.string	"-v  -suppress-debug-info  -lineinfo  -arch sm_80 "



//--------------------- .note.nv.cuinfo           --------------------------
	.section	.note.nv.cuinfo,"",@"SHT_NOTE"
	.sectionflags	@"SHF_NOTE_NV_CUINFO"
        /*0018*/ 	.short	0x0002
        /*001a*/ 	.short	0x0050
        /*001c*/ 	.short	0x0082
	.zero		2


//--------------------- .nv.info                  --------------------------
	.section	.nv.info,"",@"SHT_CUDA_INFO"
	.align	4


	//----- nvinfo : EIATTR_REGCOUNT
	.align		4
        /*0000*/ 	.byte	0x04, 0x2f
        /*0002*/ 	.short	(.L_2 - .L_1)
	.align		4
.L_1:
        /*0004*/ 	.word	index@(attn_fwd)
        /*0008*/ 	.word	0x000000d8


	//----- nvinfo : EIATTR_FRAME_SIZE
	.align		4
.L_2:
        /*000c*/ 	.byte	0x04, 0x11
        /*000e*/ 	.short	(.L_4 - .L_3)
	.align		4
.L_3:
        /*0010*/ 	.word	index@(attn_fwd)
        /*0014*/ 	.word	0x00000000


	//----- nvinfo : EIATTR_MIN_STACK_SIZE
	.align		4
.L_4:
        /*0018*/ 	.byte	0x04, 0x12
        /*001a*/ 	.short	(.L_6 - .L_5)
	.align		4
.L_5:
        /*001c*/ 	.word	index@(attn_fwd)
        /*0020*/ 	.word	0x00000000
.L_6:


//--------------------- .nv.info.attn_fwd         --------------------------
	.section	.nv.info.attn_fwd,"",@"SHT_CUDA_INFO"
	.sectionflags	@""
	.align	4


	//----- nvinfo : EIATTR_CUDA_API_VERSION
	.align		4
        /*0000*/ 	.byte	0x04, 0x37
        /*0002*/ 	.short	(.L_8 - .L_7)
.L_7:
        /*0004*/ 	.word	0x00000082


	//----- nvinfo : EIATTR_SW2861232_WAR
	.align		4
.L_8:
        /*0008*/ 	.byte	0x01, 0x35
	.zero		2


	//----- nvinfo : EIATTR_PARAM_CBANK
	.align		4
        /*000c*/ 	.byte	0x04, 0x0a
        /*000e*/ 	.short	(.L_10 - .L_9)
	.align		4
.L_9:
        /*0010*/ 	.word	index@(.nv.constant0.attn_fwd)
        /*0014*/ 	.short	0x0160
        /*0016*/ 	.short	0x0088


	//----- nvinfo : EIATTR_CBANK_PARAM_SIZE
	.align		4
.L_10:
        /*0018*/ 	.byte	0x03, 0x19
        /*001a*/ 	.short	0x0088


	//----- nvinfo : EIATTR_KPARAM_INFO
	.align		4
        /*001c*/ 	.byte	0x04, 0x17
        /*001e*/ 	.short	(.L_12 - .L_11)
.L_11:
        /*0020*/ 	.word	0x00000000
        /*0024*/ 	.short	0x0019
        /*0026*/ 	.short	0x0080
        /*0028*/ 	.byte	0x00, 0xf4, 0x21, 0x00


	//----- nvinfo : EIATTR_KPARAM_INFO
	.align		4
.L_12:
        /*002c*/ 	.byte	0x04, 0x17
        /*002e*/ 	.short	(.L_14 - .L_13)
.L_13:
        /*0030*/ 	.word	0x00000000
        /*0034*/ 	.short	0x0018
        /*0036*/ 	.short	0x0078
        /*0038*/ 	.byte	0x00, 0xf4, 0x21, 0x00


	//----- nvinfo : EIATTR_KPARAM_INFO
	.align		4
.L_14:
        /*003c*/ 	.byte	0x04, 0x17
        /*003e*/ 	.short	(.L_16 - .L_15)
.L_15:
        /*0040*/ 	.word	0x00000000
        /*0044*/ 	.short	0x0017
        /*0046*/ 	.short	0x0070
        /*0048*/ 	.byte	0x00, 0xf0, 0x11, 0x00


	//----- nvinfo : EIATTR_KPARAM_INFO
	.align		4
.L_16:
        /*004c*/ 	.byte	0x04, 0x17
        /*004e*/ 	.short	(.L_18 - .L_17)
.L_17:
        /*0050*/ 	.word	0x00000000
        /*0054*/ 	.short	0x0016
        /*0056*/ 	.short	0x006c
        /*0058*/ 	.byte	0x00, 0xf0, 0x11, 0x00


	//----- nvinfo : EIATTR_KPARAM_INFO
	.align		4
.L_18:
        /*005c*/ 	.byte	0x04, 0x17
        /*005e*/ 	.short	(.L_20 - .L_19)
.L_19:
        /*0060*/ 	.word	0x00000000
        /*0064*/ 	.short	0x0015
        /*0066*/ 	.short	0x0068
        /*0068*/ 	.byte	0x00, 0xf0, 0x11, 0x00


	//----- nvinfo : EIATTR_KPARAM_INFO
	.align		4
.L_20:
        /*006c*/ 	.byte	0x04, 0x17
        /*006e*/ 	.short	(.L_22 - .L_21)
.L_21:
        /*0070*/ 	.word	0x00000000
        /*0074*/ 	.short	0x0014
        /*0076*/ 	.short	0x0064
        /*0078*/ 	.byte	0x00, 0xf0, 0x11, 0x00


	//----- nvinfo : EIATTR_KPARAM_INFO
	.align		4
.L_22:
        /*007c*/ 	.byte	0x04, 0x17
        /*007e*/ 	.short	(.L_24 - .L_23)
.L_23:
        /*0080*/ 	.word	0x00000000
        /*0084*/ 	.short	0x0013
        /*0086*/ 	.short	0x0060
        /*0088*/ 	.byte	0x00, 0xf0, 0x11, 0x00


	//----- nvinfo : EIATTR_KPARAM_INFO
	.align		4
.L_24:
        /*008c*/ 	.byte	0x04, 0x17
        /*008e*/ 	.short	(.L_26 - .L_25)
.L_25:
        /*0090*/ 	.word	0x00000000
        /*0094*/ 	.short	0x0012
        /*0096*/ 	.short	0x005c
        /*0098*/ 	.byte	0x00, 0xf0, 0x11, 0x00


	//----- nvinfo : EIATTR_KPARAM_INFO
	.align		4
.L_26:
        /*009c*/ 	.byte	0x04, 0x17
        /*009e*/ 	.short	(.L_28 - .L_27)
.L_27:
        /*00a0*/ 	.word	0x00000000
        /*00a4*/ 	.short	0x0011
        /*00a6*/ 	.short	0x0058
        /*00a8*/ 	.byte	0x00, 0xf0, 0x11, 0x00


	//----- nvinfo : EIATTR_KPARAM_INFO
	.align		4
.L_28:
        /*00ac*/ 	.byte	0x04, 0x17
        /*00ae*/ 	.short	(.L_30 - .L_29)
.L_29:
        /*00b0*/ 	.word	0x00000000
        /*00b4*/ 	.short	0x0010
        /*00b6*/ 	.short	0x0054
        /*00b8*/ 	.byte	0x00, 0xf0, 0x11, 0x00


	//----- nvinfo : EIATTR_KPARAM_INFO
	.align		4
.L_30:
        /*00bc*/ 	.byte	0x04, 0x17
        /*00be*/ 	.short	(.L_32 - .L_31)
.L_31:
        /*00c0*/ 	.word	0x00000000
        /*00c4*/ 	.short	0x000f
        /*00c6*/ 	.short	0x0050
        /*00c8*/ 	.byte	0x00, 0xf0, 0x11, 0x00


	//----- nvinfo : EIATTR_KPARAM_INFO
	.align		4
.L_32:
        /*00cc*/ 	.byte	0x04, 0x17
        /*00ce*/ 	.short	(.L_34 - .L_33)
.L_33:
        /*00d0*/ 	.word	0x00000000
        /*00d4*/ 	.short	0x000e
        /*00d6*/ 	.short	0x004c
        /*00d8*/ 	.byte	0x00, 0xf0, 0x11, 0x00


	//----- nvinfo : EIATTR_KPARAM_INFO
	.align		4
.L_34:
        /*00dc*/ 	.byte	0x04, 0x17
        /*00de*/ 	.short	(.L_36 - .L_35)
.L_35:
        /*00e0*/ 	.word	0x00000000
        /*00e4*/ 	.short	0x000d
        /*00e6*/ 	.short	0x0048
        /*00e8*/ 	.byte	0x00, 0xf0, 0x11, 0x00


	//----- nvinfo : EIATTR_KPARAM_INFO
	.align		4
.L_36:
        /*00ec*/ 	.byte	0x04, 0x17
        /*00ee*/ 	.short	(.L_38 - .L_37)
.L_37:
        /*00f0*/ 	.word	0x00000000
        /*00f4*/ 	.short	0x000c
        /*00f6*/ 	.short	0x0044
        /*00f8*/ 	.byte	0x00, 0xf0, 0x11, 0x00


	//----- nvinfo : EIATTR_KPARAM_INFO
	.align		4
.L_38:
        /*00fc*/ 	.byte	0x04, 0x17
        /*00fe*/ 	.short	(.L_40 - .L_39)
.L_39:
        /*0100*/ 	.word	0x00000000
        /*0104*/ 	.short	0x000b
        /*0106*/ 	.short	0x0040
        /*0108*/ 	.byte	0x00, 0xf0, 0x11, 0x00


	//----- nvinfo : EIATTR_KPARAM_INFO
	.align		4
.L_40:
        /*010c*/ 	.byte	0x04, 0x17
        /*010e*/ 	.short	(.L_42 - .L_41)
.L_41:
        /*0110*/ 	.word	0x00000000
        /*0114*/ 	.short	0x000a
        /*0116*/ 	.short	0x003c
        /*0118*/ 	.byte	0x00, 0xf0, 0x11, 0x00


	//----- nvinfo : EIATTR_KPARAM_INFO
	.align		4
.L_42:
        /*011c*/ 	.byte	0x04, 0x17
        /*011e*/ 	.short	(.L_44 - .L_43)
.L_43:
        /*0120*/ 	.word	0x00000000
        /*0124*/ 	.short	0x0009
        /*0126*/ 	.short	0x0038
        /*0128*/ 	.byte	0x00, 0xf0, 0x11, 0x00


	//----- nvinfo : EIATTR_KPARAM_INFO
	.align		4
.L_44:
        /*012c*/ 	.byte	0x04, 0x17
        /*012e*/ 	.short	(.L_46 - .L_45)
.L_45:
        /*0130*/ 	.word	0x00000000
        /*0134*/ 	.short	0x0008
        /*0136*/ 	.short	0x0034
        /*0138*/ 	.byte	0x00, 0xf0, 0x11, 0x00


	//----- nvinfo : EIATTR_KPARAM_INFO
	.align		4
.L_46:
        /*013c*/ 	.byte	0x04, 0x17
        /*013e*/ 	.short	(.L_48 - .L_47)
.L_47:
        /*0140*/ 	.word	0x00000000
        /*0144*/ 	.short	0x0007
        /*0146*/ 	.short	0x0030
        /*0148*/ 	.byte	0x00, 0xf0, 0x11, 0x00


	//----- nvinfo : EIATTR_KPARAM_INFO
	.align		4
.L_48:
        /*014c*/ 	.byte	0x04, 0x17
        /*014e*/ 	.short	(.L_50 - .L_49)
.L_49:
        /*0150*/ 	.word	0x00000000
        /*0154*/ 	.short	0x0006
        /*0156*/ 	.short	0x002c
        /*0158*/ 	.byte	0x00, 0xf0, 0x11, 0x00


	//----- nvinfo : EIATTR_KPARAM_INFO
	.align		4
.L_50:
        /*015c*/ 	.byte	0x04, 0x17
        /*015e*/ 	.short	(.L_52 - .L_51)
.L_51:
        /*0160*/ 	.word	0x00000000
        /*0164*/ 	.short	0x0005
        /*0166*/ 	.short	0x0028
        /*0168*/ 	.byte	0x00, 0xf0, 0x11, 0x00


	//----- nvinfo : EIATTR_KPARAM_INFO
	.align		4
.L_52:
        /*016c*/ 	.byte	0x04, 0x17
        /*016e*/ 	.short	(.L_54 - .L_53)
.L_53:
        /*0170*/ 	.word	0x00000000
        /*0174*/ 	.short	0x0004
        /*0176*/ 	.short	0x0020
        /*0178*/ 	.byte	0x00, 0xf4, 0x21, 0x00


	//----- nvinfo : EIATTR_KPARAM_INFO
	.align		4
.L_54:
        /*017c*/ 	.byte	0x04, 0x17
        /*017e*/ 	.short	(.L_56 - .L_55)
.L_55:
        /*0180*/ 	.word	0x00000000
        /*0184*/ 	.short	0x0003
        /*0186*/ 	.short	0x0018
        /*0188*/ 	.byte	0x00, 0xf4, 0x21, 0x00


	//----- nvinfo : EIATTR_KPARAM_INFO
	.align		4
.L_56:
        /*018c*/ 	.byte	0x04, 0x17
        /*018e*/ 	.short	(.L_58 - .L_57)
.L_57:
        /*0190*/ 	.word	0x00000000
        /*0194*/ 	.short	0x0002
        /*0196*/ 	.short	0x0010
        /*0198*/ 	.byte	0x00, 0xf4, 0x21, 0x00


	//----- nvinfo : EIATTR_KPARAM_INFO
	.align		4
.L_58:
        /*019c*/ 	.byte	0x04, 0x17
        /*019e*/ 	.short	(.L_60 - .L_59)
.L_59:
        /*01a0*/ 	.word	0x00000000
        /*01a4*/ 	.short	0x0001
        /*01a6*/ 	.short	0x0008
        /*01a8*/ 	.byte	0x00, 0xf4, 0x21, 0x00


	//----- nvinfo : EIATTR_KPARAM_INFO
	.align		4
.L_60:
        /*01ac*/ 	.byte	0x04, 0x17
        /*01ae*/ 	.short	(.L_62 - .L_61)
.L_61:
        /*01b0*/ 	.word	0x00000000
        /*01b4*/ 	.short	0x0000
        /*01b6*/ 	.short	0x0000
        /*01b8*/ 	.byte	0x00, 0xf4, 0x21, 0x00


	//----- nvinfo : EIATTR_MAXREG_COUNT
	.align		4
.L_62:
        /*01bc*/ 	.byte	0x03, 0x1b
        /*01be*/ 	.short	0x00ff


	//----- nvinfo : EIATTR_NUM_BARRIERS
	.align		4
        /*01c0*/ 	.byte	0x02, 0x4c
        /*01c2*/ 	.byte	0x01
	.zero		1


	//----- nvinfo : EIATTR_MERCURY_ISA_VERSION
	.align		4
        /*01c4*/ 	.byte	0x03, 0x5f
        /*01c6*/ 	.short	0x0000


	//----- nvinfo : EIATTR_COOP_GROUP_MASK_REGIDS
	.align		4
        /*01c8*/ 	.byte	0x04, 0x29
        /*01ca*/ 	.short	(.L_64 - .L_63)


	//   ....[0]....
.L_63:
        /*01cc*/ 	.word	0xffffffff


	//   ....[1]....
        /*01d0*/ 	.word	0xffffffff


	//   ....[2]....
        /*01d4*/ 	.word	0xffffffff


	//   ....[3]....
        /*01d8*/ 	.word	0xffffffff


	//   ....[4]....
        /*01dc*/ 	.word	0xffffffff


	//   ....[5]....
        /*01e0*/ 	.word	0xffffffff


	//   ....[6]....
        /*01e4*/ 	.word	0xffffffff


	//   ....[7]....
        /*01e8*/ 	.word	0xffffffff


	//----- nvinfo : EIATTR_COOP_GROUP_INSTR_OFFSETS
	.align		4
.L_64:
        /*01ec*/ 	.byte	0x04, 0x28
        /*01ee*/ 	.short	(.L_66 - .L_65)


	//   ....[0]....
.L_65:
        /*01f0*/ 	.word	0x00002420


	//   ....[1]....
        /*01f4*/ 	.word	0x00002550


	//   ....[2]....
        /*01f8*/ 	.word	0x00002560


	//   ....[3]....
        /*01fc*/ 	.word	0x000025c0


	//   ....[4]....
        /*0200*/ 	.word	0x00003420


	//   ....[5]....
        /*0204*/ 	.word	0x00003430


	//   ....[6]....
        /*0208*/ 	.word	0x000034d0


	//   ....[7]....
        /*020c*/ 	.word	0x00003500


	//----- nvinfo : EIATTR_EXIT_INSTR_OFFSETS
	.align		4
.L_66:
        /*0210*/ 	.byte	0x04, 0x1c
        /*0212*/ 	.short	(.L_68 - .L_67)


	//   ....[0]....
.L_67:
        /*0214*/ 	.word	0x00004920


	//   ....[1]....
        /*0218*/ 	.word	0x000049c0


	//----- nvinfo : EIATTR_REQNTID
	.align		4
.L_68:
        /*021c*/ 	.byte	0x04, 0x10
        /*021e*/ 	.short	(.L_70 - .L_69)
.L_69:
        /*0220*/ 	.word	0x00000100
        /*0224*/ 	.word	0x00000001
        /*0228*/ 	.word	0x00000001
.L_70:


//--------------------- .nv.callgraph             --------------------------
	.section	.nv.callgraph,"",@"SHT_CUDA_CALLGRAPH"
	.align	4
	.sectionentsize	8
	.align		4
        /*0000*/ 	.word	0x00000000
	.align		4
        /*0004*/ 	.word	0xffffffff
	.align		4
        /*0008*/ 	.word	0x00000000
	.align		4
        /*000c*/ 	.word	0xfffffffe
	.align		4
        /*0010*/ 	.word	0x00000000
	.align		4
        /*0014*/ 	.word	0xfffffffd
	.align		4
        /*0018*/ 	.word	0x00000000
	.align		4
        /*001c*/ 	.word	0xfffffffc


//--------------------- .nv.rel.action            --------------------------
	.section	.nv.rel.action,"",@"SHT_CUDA_RELOCINFO"
	.align	8
	.sectionentsize	8
        /*0000*/ 	.byte	0x73, 0x00, 0x00, 0x00, 0x00, 0x00, 0x00, 0x00, 0x00, 0x00, 0x00, 0x11, 0x25, 0x00, 0x05, 0x36


//--------------------- .nv.constant4             --------------------------
	.section	.nv.constant4,"a",@progbits
	.align	8
	.align		8
.nv.constant4:
        /*0000*/ 	.dword	_$_str


//--------------------- .nv.constant0.attn_fwd    --------------------------
	.section	.nv.constant0.attn_fwd,"a",@progbits
	.sectionflags	@""
	.align	4
.nv.constant0.attn_fwd:
	.zero		488


//--------------------- .text.attn_fwd            --------------------------
	.section	.text.attn_fwd,"ax",@progbits
	.sectioninfo	@"SHI_REGISTERS=216"
	.align	128
        .global         attn_fwd
        .type           attn_fwd,@function
        .size           attn_fwd,(.L_x_3 - attn_fwd)
        .other          attn_fwd,@"STO_CUDA_ENTRY STV_DEFAULT"
attn_fwd:
.text.attn_fwd:
[----:B------:R-:W-:Y:S02]  /*0000*/  IMAD.MOV.U32 R1, RZ, RZ, c[0x0][0x28] ;  /* 0x00000a00ff017624 */ /* 0x000fe400078e00ff */
[----:B------:R-:W0:Y:S01]  /*0010*/  S2R R23, SR_CTAID.X ;  /* 0x0000000000177919 */ /* 0x000e220000002500 */
[----:B------:R-:W-:Y:S01]  /*0020*/  MOV R22, c[0x0][0x198] ;  /* 0x0000660000167a02 */ /* 0x000fe20000000f00 */
[----:B------:R-:W-:Y:S02]  /*0030*/  ULDC.64 UR6, c[0x0][0x118] ;  /* 0x0000460000067ab9 */ /* 0x000fe40000000a00 */
[----:B------:R-:W1:Y:S04]  /*0040*/  S2R R0, SR_TID.X ;  /* 0x0000000000007919 */ /* 0x000e680000002100 */
[----:B------:R-:W2:Y:S01]  /*0050*/  S2R R2, SR_CTAID.Y ;  /* 0x0000000000027919 */ /* 0x000ea20000002600 */
[----:B0-----:R-:W-:Y:S01]  /*0060*/  IMAD.SHL.U32 R23, R23, 0x40, RZ ;  /* 0x0000004017177824 */ /* 0x001fe200078e00ff */
[----:B-1----:R-:W-:-:S04]  /*0070*/  SHF.R.U32.HI R4, RZ, 0x6, R0 ;  /* 0x00000006ff047819 */ /* 0x002fc80000011600 */
[----:B------:R-:W-:Y:S02]  /*0080*/  LOP3.LUT R3, R23, 0x3f, R0, 0xf8, !PT ;  /* 0x0000003f17037812 */ /* 0x000fe400078ef800 */
[----:B------:R-:W-:Y:S01]  /*0090*/  SGXT.U32 R4, R4, 0x2 ;  /* 0x000000020404781a */ /* 0x000fe20000000000 */
[----:B--2---:R-:W-:Y:S02]  /*00a0*/  IMAD R5, R2, c[0x0][0x190], RZ ;  /* 0x0000640002057a24 */ /* 0x004fe400078e02ff */
[----:B------:R-:W-:Y:S02]  /*00b0*/  IMAD R7, R3, c[0x0][0x194], RZ ;  /* 0x0000650003077a24 */ /* 0x000fe400078e02ff */
[----:B------:R-:W-:Y:S02]  /*00c0*/  IMAD R11, R4, c[0x0][0x198], RZ ;  /* 0x00006600040b7a24 */ /* 0x000fe400078e02ff */
[----:B------:R-:W-:Y:S02]  /*00d0*/  IMAD.SHL.U32 R6, R5, 0x2, RZ ;  /* 0x0000000205067824 */ /* 0x000fe400078e00ff */
[----:B------:R-:W-:Y:S01]  /*00e0*/  IMAD.SHL.U32 R9, R7, 0x2, RZ ;  /* 0x0000000207097824 */ /* 0x000fe200078e00ff */
[----:B------:R-:W-:Y:S01]  /*00f0*/  LEA R12, R22, R11, 0x2 ;  /* 0x0000000b160c7211 */ /* 0x000fe200078e10ff */
[----:B------:R-:W-:-:S03]  /*0100*/  IMAD.HI R5, R5, 0x2, RZ ;  /* 0x0000000205057827 */ /* 0x000fc600078e02ff */
[----:B------:R-:W-:Y:S01]  /*0110*/  IADD3 R36, P0, P1, R9, c[0x0][0x160], R6 ;  /* 0x0000580009247a10 */ /* 0x000fe2000791e006 */
[----:B------:R-:W-:-:S04]  /*0120*/  IMAD.HI R8, R7, 0x2, RZ ;  /* 0x0000000207087827 */ /* 0x000fc800078e02ff */
[----:B------:R-:W-:Y:S01]  /*0130*/  IMAD R9, R22, 0x4, R12 ;  /* 0x0000000416097824 */ /* 0x000fe200078e020c */
[----:B------:R-:W-:Y:S02]  /*0140*/  IADD3.X R38, R8, c[0x0][0x164], R5, P0, P1 ;  /* 0x0000590008267a10 */ /* 0x000fe400007e2405 */
[-C--:B------:R-:W-:Y:S01]  /*0150*/  LEA R6, P0, R11, R36.reuse, 0x1 ;  /* 0x000000240b067211 */ /* 0x080fe200078008ff */
[----:B------:R-:W-:Y:S01]  /*0160*/  IMAD R5, R22, 0x4, R9 ;  /* 0x0000000416057824 */ /* 0x000fe200078e0209 */
[----:B------:R-:W-:Y:S02]  /*0170*/  LEA R10, P1, R9, R36, 0x1 ;  /* 0x00000024090a7211 */ /* 0x000fe400078208ff */
[----:B------:R-:W-:Y:S02]  /*0180*/  LEA.HI.X.SX32 R7, R11, R38, 0x1, P0 ;  /* 0x000000260b077211 */ /* 0x000fe400000f0eff */
[----:B------:R-:W-:Y:S02]  /*0190*/  LEA R8, P0, R12, R36, 0x1 ;  /* 0x000000240c087211 */ /* 0x000fe400078008ff */
[----:B------:R-:W-:Y:S01]  /*01a0*/  LEA R15, R22, R5, 0x2 ;  /* 0x00000005160f7211 */ /* 0x000fe200078e10ff */
[----:B------:R0:W2:Y:S01]  /*01b0*/  LDG.E.U16 R24, [R6.64] ;  /* 0x0000000606187981 */ /* 0x0000a2000c1e1500 */
[----:B------:R-:W-:-:S02]  /*01c0*/  LEA.HI.X.SX32 R11, R9, R38, 0x1, P1 ;  /* 0x00000026090b7211 */ /* 0x000fc400008f0eff */
[----:B------:R-:W-:Y:S01]  /*01d0*/  LEA.HI.X.SX32 R9, R12, R38, 0x1, P0 ;  /* 0x000000260c097211 */ /* 0x000fe200000f0eff */
[C---:B------:R-:W-:Y:S01]  /*01e0*/  IMAD R16, R22.reuse, 0x4, R15 ;  /* 0x0000000416107824 */ /* 0x040fe200078e020f */
[C---:B------:R-:W-:Y:S01]  /*01f0*/  LEA R12, P0, R5.reuse, R36, 0x1 ;  /* 0x00000024050c7211 */ /* 0x040fe200078008ff */
[----:B------:R1:W3:Y:S03]  /*0200*/  LDG.E.U16 R26, [R10.64] ;  /* 0x000000060a1a7981 */ /* 0x0002e6000c1e1500 */
[----:B------:R-:W-:Y:S01]  /*0210*/  LEA.HI.X.SX32 R13, R5, R38, 0x1, P0 ;  /* 0x00000026050d7211 */ /* 0x000fe200000f0eff */
[----:B------:R-:W-:Y:S01]  /*0220*/  IMAD R5, R22, 0x4, R16 ;  /* 0x0000000416057824 */ /* 0x000fe200078e0210 */
[----:B0-----:R-:W-:Y:S01]  /*0230*/  LEA R6, P0, R16, R36, 0x1 ;  /* 0x0000002410067211 */ /* 0x001fe200078008ff */
[----:B------:R0:W4:Y:S03]  /*0240*/  LDG.E.U16 R25, [R8.64] ;  /* 0x0000000608197981 */ /* 0x000126000c1e1500 */
[----:B------:R-:W-:Y:S01]  /*0250*/  LEA R17, R22, R5, 0x2 ;  /* 0x0000000516117211 */ /* 0x000fe200078e10ff */
[----:B------:R5:W4:Y:S01]  /*0260*/  LDG.E.U16 R27, [R12.64] ;  /* 0x000000060c1b7981 */ /* 0x000b22000c1e1500 */
[----:B------:R-:W-:-:S03]  /*0270*/  LEA.HI.X.SX32 R7, R16, R38, 0x1, P0 ;  /* 0x0000002610077211 */ /* 0x000fc600000f0eff */
[C---:B------:R-:W-:Y:S01]  /*0280*/  IMAD R18, R22.reuse, 0x4, R17 ;  /* 0x0000000416127824 */ /* 0x040fe200078e0211 */
[-C--:B-1----:R-:W-:Y:S01]  /*0290*/  LEA R10, P0, R5, R36.reuse, 0x1 ;  /* 0x00000024050a7211 */ /* 0x082fe200078008ff */
[----:B------:R1:W4:Y:S02]  /*02a0*/  LDG.E.U16 R29, [R6.64] ;  /* 0x00000006061d7981 */ /* 0x000324000c1e1500 */
[C---:B------:R-:W-:Y:S01]  /*02b0*/  IMAD R20, R22.reuse, 0x4, R18 ;  /* 0x0000000416147824 */ /* 0x040fe200078e0212 */
[----:B------:R-:W-:Y:S02]  /*02c0*/  LEA R14, P1, R15, R36, 0x1 ;  /* 0x000000240f0e7211 */ /* 0x000fe400078208ff */
[----:B------:R-:W-:Y:S02]  /*02d0*/  LEA.HI.X.SX32 R11, R5, R38, 0x1, P0 ;  /* 0x00000026050b7211 */ /* 0x000fe400000f0eff */
[C---:B------:R-:W-:Y:S02]  /*02e0*/  LEA R5, R22.reuse, R20, 0x2 ;  /* 0x0000001416057211 */ /* 0x040fe400078e10ff */
[----:B------:R-:W-:Y:S01]  /*02f0*/  LEA.HI.X.SX32 R15, R15, R38, 0x1, P1 ;  /* 0x000000260f0f7211 */ /* 0x000fe200008f0eff */
[----:B------:R1:W4:Y:S01]  /*0300*/  LDG.E.U16 R30, [R10.64] ;  /* 0x000000060a1e7981 */ /* 0x000322000c1e1500 */
[----:B0-----:R-:W-:Y:S01]  /*0310*/  LEA R8, P0, R17, R36, 0x1 ;  /* 0x0000002411087211 */ /* 0x001fe200078008ff */
[----:B------:R-:W-:-:S02]  /*0320*/  IMAD R21, R22, 0x4, R5 ;  /* 0x0000000416157824 */ /* 0x000fc400078e0205 */
[----:B------:R0:W4:Y:S01]  /*0330*/  LDG.E.U16 R28, [R14.64] ;  /* 0x000000060e1c7981 */ /* 0x000122000c1e1500 */
[----:B------:R-:W-:Y:S02]  /*0340*/  LEA.HI.X.SX32 R9, R17, R38, 0x1, P0 ;  /* 0x0000002611097211 */ /* 0x000fe400000f0eff */
[CC--:B-----5:R-:W-:Y:S02]  /*0350*/  LEA R12, P0, R5.reuse, R36.reuse, 0x1 ;  /* 0x00000024050c7211 */ /* 0x0e0fe400078008ff */
[----:B------:R-:W-:Y:S01]  /*0360*/  LEA R16, P1, R18, R36, 0x1 ;  /* 0x0000002412107211 */ /* 0x000fe200078208ff */
[----:B------:R5:W4:Y:S01]  /*0370*/  LDG.E.U16 R31, [R8.64] ;  /* 0x00000006081f7981 */ /* 0x000b22000c1e1500 */
[----:B0-----:R-:W-:Y:S01]  /*0380*/  IMAD R14, R22, 0x4, R21 ;  /* 0x00000004160e7824 */ /* 0x001fe200078e0215 */
[----:B------:R-:W-:-:S04]  /*0390*/  LEA.HI.X.SX32 R13, R5, R38, 0x1, P0 ;  /* 0x00000026050d7211 */ /* 0x000fc800000f0eff */
[----:B-1----:R-:W-:Y:S01]  /*03a0*/  LEA R6, P0, R14, R36, 0x1 ;  /* 0x000000240e067211 */ /* 0x002fe200078008ff */
[----:B------:R0:W4:Y:S01]  /*03b0*/  LDG.E.U16 R12, [R12.64] ;  /* 0x000000060c0c7981 */ /* 0x000122000c1e1500 */
[----:B------:R-:W-:Y:S02]  /*03c0*/  LEA R15, R22, R14, 0x2 ;  /* 0x0000000e160f7211 */ /* 0x000fe400078e10ff */
[----:B------:R-:W-:Y:S02]  /*03d0*/  LEA.HI.X.SX32 R7, R14, R38, 0x1, P0 ;  /* 0x000000260e077211 */ /* 0x000fe400000f0eff */
[----:B------:R-:W-:Y:S01]  /*03e0*/  LEA R10, P0, R20, R36, 0x1 ;  /* 0x00000024140a7211 */ /* 0x000fe200078008ff */
[----:B------:R-:W-:Y:S01]  /*03f0*/  IMAD R5, R22, 0x4, R15 ;  /* 0x0000000416057824 */ /* 0x000fe200078e020f */
[-C--:B------:R-:W-:Y:S01]  /*0400*/  LEA.HI.X.SX32 R17, R18, R38.reuse, 0x1, P1 ;  /* 0x0000002612117211 */ /* 0x080fe200008f0eff */
[----:B------:R1:W4:Y:S01]  /*0410*/  LDG.E.U16 R34, [R6.64] ;  /* 0x0000000606227981 */ /* 0x000322000c1e1500 */
[----:B------:R-:W-:Y:S01]  /*0420*/  LEA.HI.X.SX32 R11, R20, R38, 0x1, P0 ;  /* 0x00000026140b7211 */ /* 0x000fe200000f0eff */
[----:B------:R-:W-:Y:S01]  /*0430*/  IMAD R22, R22, 0x4, R5 ;  /* 0x0000000416167824 */ /* 0x000fe200078e0205 */
[-C--:B-----5:R-:W-:Y:S01]  /*0440*/  LEA R8, P0, R21, R36.reuse, 0x1 ;  /* 0x0000002415087211 */ /* 0x0a0fe200078008ff */
[----:B------:R5:W4:Y:S01]  /*0450*/  LDG.E.U16 R32, [R16.64] ;  /* 0x0000000610207981 */ /* 0x000b22000c1e1500 */
[----:B------:R-:W-:-:S02]  /*0460*/  LEA R18, P1, R5, R36, 0x1 ;  /* 0x0000002405127211 */ /* 0x000fc400078208ff */
[-C--:B------:R-:W-:Y:S01]  /*0470*/  LEA.HI.X.SX32 R9, R21, R38.reuse, 0x1, P0 ;  /* 0x0000002615097211 */ /* 0x080fe200000f0eff */
[----:B------:R-:W4:Y:S01]  /*0480*/  LDG.E.U16 R11, [R10.64] ;  /* 0x000000060a0b7981 */ /* 0x000f22000c1e1500 */
[----:B------:R-:W-:-:S04]  /*0490*/  LEA.HI.X.SX32 R19, R5, R38, 0x1, P1 ;  /* 0x0000002605137211 */ /* 0x000fc800008f0eff */
[----:B------:R0:W4:Y:S01]  /*04a0*/  LDG.E.U16 R9, [R8.64] ;  /* 0x0000000608097981 */ /* 0x000122000c1e1500 */
[----:B-----5:R-:W-:-:S03]  /*04b0*/  LEA R16, P0, R22, R36, 0x1 ;  /* 0x0000002416107211 */ /* 0x020fc600078008ff */
[----:B------:R-:W5:Y:S01]  /*04c0*/  LDG.E.U16 R18, [R18.64] ;  /* 0x0000000612127981 */ /* 0x000f62000c1e1500 */
[----:B------:R-:W-:-:S06]  /*04d0*/  LEA.HI.X.SX32 R17, R22, R38, 0x1, P0 ;  /* 0x0000002616117211 */ /* 0x000fcc00000f0eff */
[----:B------:R-:W5:Y:S01]  /*04e0*/  LDG.E.U16 R17, [R16.64] ;  /* 0x0000000610117981 */ /* 0x000f62000c1e1500 */
[----:B------:R-:W-:-:S04]  /*04f0*/  LEA R14, P1, R15, R36, 0x1 ;  /* 0x000000240f0e7211 */ /* 0x000fc800078208ff */
[----:B------:R-:W-:-:S06]  /*0500*/  LEA.HI.X.SX32 R15, R15, R38, 0x1, P1 ;  /* 0x000000260f0f7211 */ /* 0x000fcc00008f0eff */
[----:B------:R0:W5:Y:S01]  /*0510*/  LDG.E.U16 R15, [R14.64] ;  /* 0x000000060e0f7981 */ /* 0x000162000c1e1500 */
[C---:B------:R-:W-:Y:S02]  /*0520*/  LOP3.LUT R5, R0.reuse, 0xc0, RZ, 0xc0, !PT ;  /* 0x000000c000057812 */ /* 0x040fe400078ec0ff */
[----:B-1----:R-:W-:Y:S02]  /*0530*/  SHF.L.U32 R6, R0, 0x1, RZ ;  /* 0x0000000100067819 */ /* 0x002fe400000006ff */
[----:B------:R-:W-:-:S04]  /*0540*/  SHF.R.U32.HI R7, RZ, 0x2, R5 ;  /* 0x00000002ff077819 */ /* 0x000fc80000011605 */
[----:B------:R-:W-:-:S04]  /*0550*/  LOP3.LUT R7, R7, 0x1fe, R6, 0x78, !PT ;  /* 0x000001fe07077812 */ /* 0x000fc800078e7806 */
[----:B0-----:R-:W-:Y:S01]  /*0560*/  LOP3.LUT R8, R7, 0x40, RZ, 0x3c, !PT ;  /* 0x0000004007087812 */ /* 0x001fe200078e3cff */
[----:B------:R-:W-:Y:S01]  /*0570*/  IMAD.MOV.U32 R80, RZ, RZ, -0x800000 ;  /* 0xff800000ff507424 */ /* 0x000fe200078e00ff */
[----:B------:R-:W-:Y:S01]  /*0580*/  MOV R21, 0x3f800000 ;  /* 0x3f80000000157802 */ /* 0x000fe20000000f00 */
[----:B------:R-:W-:Y:S01]  /*0590*/  IMAD.MOV.U32 R81, RZ, RZ, -0x800000 ;  /* 0xff800000ff517424 */ /* 0x000fe200078e00ff */
[----:B------:R-:W-:Y:S01]  /*05a0*/  CS2R R76, SRZ ;  /* 0x00000000004c7805 */ /* 0x000fe2000001ff00 */
        /* <DEDUP_REMOVED lines=15> */
[----:B------:R-:W-:-:S02]  /*06a0*/  LOP3.LUT R13, R0, 0x60, RZ, 0xc0, !PT ;  /* 0x00000060000d7812 */ /* 0x000fc400078ec0ff */
[----:B------:R-:W-:Y:S01]  /*06b0*/  LOP3.LUT R14, R0, 0x1c, RZ, 0xc0, !PT ;  /* 0x0000001c000e7812 */ /* 0x000fe200078ec0ff */
[----:B--2---:R-:W-:Y:S04]  /*06c0*/  STS.U16 [R7], R24 ;  /* 0x0000001807007388 */ /* 0x004fe80000000400 */
[----:B---3--:R-:W-:Y:S04]  /*06d0*/  STS.U16 [R7+0x400], R26 ;  /* 0x0004001a07007388 */ /* 0x008fe80000000400 */
[----:B----4-:R-:W-:Y:S04]  /*06e0*/  STS.U16 [R7+0xc00], R30 ;  /* 0x000c001e07007388 */ /* 0x010fe80000000400 */
[----:B------:R-:W-:Y:S04]  /*06f0*/  STS.U16 [R7+0x800], R28 ;  /* 0x0008001c07007388 */ /* 0x000fe80000000400 */
[----:B------:R-:W-:Y:S04]  /*0700*/  STS.U16 [R7+0x1400], R12 ;  /* 0x0014000c07007388 */ /* 0x000fe80000000400 */
[----:B------:R-:W-:Y:S04]  /*0710*/  STS.U16 [R7+0x1800], R34 ;  /* 0x0018002207007388 */ /* 0x000fe80000000400 */
[----:B------:R-:W-:Y:S04]  /*0720*/  STS.U16 [R7+0x1000], R32 ;  /* 0x0010002007007388 */ /* 0x000fe80000000400 */
[----:B-----5:R-:W-:Y:S04]  /*0730*/  STS.U16 [R7+0x1c00], R18 ;  /* 0x001c001207007388 */ /* 0x020fe80000000400 */
[----:B------:R-:W-:Y:S04]  /*0740*/  STS.U16 [R8+0x200], R25 ;  /* 0x0002001908007388 */ /* 0x000fe80000000400 */
[----:B------:R-:W-:Y:S04]  /*0750*/  STS.U16 [R8+0x600], R27 ;  /* 0x0006001b08007388 */ /* 0x000fe80000000400 */
[----:B------:R-:W-:Y:S04]  /*0760*/  STS.U16 [R8+0xa00], R29 ;  /* 0x000a001d08007388 */ /* 0x000fe80000000400 */
[----:B------:R-:W-:Y:S04]  /*0770*/  STS.U16 [R8+0xe00], R31 ;  /* 0x000e001f08007388 */ /* 0x000fe80000000400 */
[----:B------:R0:W-:Y:S04]  /*0780*/  STS.U16 [R8+0x1200], R11 ;  /* 0x0012000b08007388 */ /* 0x0001e80000000400 */
[----:B------:R-:W-:Y:S04]  /*0790*/  STS.U16 [R8+0x1600], R9 ;  /* 0x0016000908007388 */ /* 0x000fe80000000400 */
[----:B------:R-:W-:Y:S01]  /*07a0*/  STS.U16 [R8+0x1e00], R17 ;  /* 0x001e001108007388 */ /* 0x000fe20000000400 */
[----:B0-----:R-:W-:-:S04]  /*07b0*/  IADD3 R11, R23, 0x40, RZ ;  /* 0x00000040170b7810 */ /* 0x001fc80007ffe0ff */
[----:B------:R-:W-:Y:S01]  /*07c0*/  ISETP.GE.AND P0, PT, R11, 0x1, PT ;  /* 0x000000010b00780c */ /* 0x000fe20003f06270 */
[----:B------:R0:W-:Y:S01]  /*07d0*/  STS.U16 [R8+0x1a00], R15 ;  /* 0x001a000f08007388 */ /* 0x0001e20000000400 */
[----:B------:R-:W-:Y:S01]  /*07e0*/  IMAD.MOV.U32 R12, RZ, RZ, 0x3f800000 ;  /* 0x3f800000ff0c7424 */ /* 0x000fe200078e00ff */
[----:B0-----:R-:W-:-:S10]  /*07f0*/  LOP3.LUT R15, R0, 0x3, RZ, 0xc0, !PT ;  /* 0x00000003000f7812 */ /* 0x001fd400078ec0ff */
[----:B------:R-:W-:Y:S05]  /*0800*/  @!P0 BRA `(.L_x_0) ;  /* 0x00002e7000008947 */ /* 0x000fea0003800000 */
[----:B------:R-:W-:Y:S01]  /*0810*/  LOP3.LUT R9, R0, 0x3f, RZ, 0xc0, !PT ;  /* 0x0000003f00097812 */ /* 0x000fe200078ec0ff */
[C---:B------:R-:W-:Y:S01]  /*0820*/  IMAD R10, R2.reuse, c[0x0][0x1a0], RZ ;  /* 0x00006800020a7a24 */ /* 0x040fe200078e02ff */
[----:B------:R-:W-:Y:S01]  /*0830*/  SHF.R.U32.HI R19, RZ, 0x1, R13 ;  /* 0x00000001ff137819 */ /* 0x000fe2000001160d */
[----:B------:R-:W-:Y:S01]  /*0840*/  IMAD R12, R2, c[0x0][0x1b0], RZ ;  /* 0x00006c00020c7a24 */ /* 0x000fe200078e02ff */
[----:B------:R-:W-:Y:S01]  /*0850*/  LOP3.LUT R21, R6, 0x10, RZ, 0xc0, !PT ;  /* 0x0000001006157812 */ /* 0x000fe200078ec0ff */
[C---:B------:R-:W-:Y:S01]  /*0860*/  IMAD R17, R9.reuse, c[0x0][0x1a8], RZ ;  /* 0x00006a0009117a24 */ /* 0x040fe200078e02ff */
[----:B------:R-:W-:Y:S01]  /*0870*/  LEA.HI R16, R14, R19, RZ, 0x1e ;  /* 0x000000130e107211 */ /* 0x000fe200078ff0ff */
[----:B------:R-:W-:Y:S01]  /*0880*/  IMAD R22, R9, c[0x0][0x1b4], RZ ;  /* 0x00006d0009167a24 */ /* 0x000fe200078e02ff */
[----:B------:R-:W-:Y:S01]  /*0890*/  SHF.L.U32 R19, R12, 0x1, RZ ;  /* 0x000000010c137819 */ /* 0x000fe200000006ff */
[----:B------:R-:W-:Y:S01]  /*08a0*/  IMAD.SHL.U32 R9, R10, 0x2, RZ ;  /* 0x000000020a097824 */ /* 0x000fe200078e00ff */
[----:B------:R-:W-:Y:S01]  /*08b0*/  IADD3 R16, R23, R16, RZ ;  /* 0x0000001017107210 */ /* 0x000fe20007ffe0ff */
[----:B------:R-:W-:Y:S01]  /*08c0*/  IMAD.SHL.U32 R18, R17, 0x2, RZ ;  /* 0x0000000211127824 */ /* 0x000fe200078e00ff */
[----:B------:R-:W-:Y:S01]  /*08d0*/  LOP3.LUT R24, R21, 0x60, R0, 0xf8, !PT ;  /* 0x0000006015187812 */ /* 0x000fe200078ef800 */
[----:B------:R-:W-:Y:S01]  /*08e0*/  IMAD.SHL.U32 R20, R22, 0x2, RZ ;  /* 0x0000000216147824 */ /* 0x000fe200078e00ff */
[----:B------:R-:W-:Y:S01]  /*08f0*/  CS2R R76, SRZ ;  /* 0x00000000004c7805 */ /* 0x000fe2000001ff00 */
[----:B------:R-:W-:Y:S01]  /*0900*/  IMAD.MOV.U32 R35, RZ, RZ, c[0x0][0x1a4] ;  /* 0x00006900ff237624 */ /* 0x000fe200078e00ff */
[----:B------:R-:W-:Y:S01]  /*0910*/  IADD3 R169, P0, P1, R18, c[0x0][0x168], R9 ;  /* 0x00005a0012a97a10 */ /* 0x000fe2000791e009 */
[----:B------:R-:W-:Y:S01]  /*0920*/  IMAD R18, R4, c[0x0][0x1a4], RZ ;  /* 0x0000690004127a24 */ /* 0x000fe200078e02ff */
[----:B------:R-:W-:Y:S01]  /*0930*/  IADD3 R160, P2, P3, R20, c[0x0][0x170], R19 ;  /* 0x00005c0014a07a10 */ /* 0x000fe20007b5e013 */
[C---:B------:R-:W-:Y:S01]  /*0940*/  IMAD.SHL.U32 R20, R0.reuse, 0x40, RZ ;  /* 0x0000004000147824 */ /* 0x040fe200078e00ff */
[----:B------:R-:W-:Y:S01]  /*0950*/  LOP3.LUT R9, R0, 0x7, RZ, 0xc0, !PT ;  /* 0x0000000700097812 */ /* 0x000fe200078ec0ff */
[----:B------:R-:W-:Y:S01]  /*0960*/  IMAD.HI R23, R12, 0x2, RZ ;  /* 0x000000020c177827 */ /* 0x000fe200078e02ff */
[----:B------:R-:W-:Y:S01]  /*0970*/  LEA R19, R35, R18, 0x2 ;  /* 0x0000001223137211 */ /* 0x000fe200078e10ff */
[----:B------:R-:W-:Y:S01]  /*0980*/  CS2R R78, SRZ ;  /* 0x00000000004e7805 */ /* 0x000fe2000001ff00 */
[----:B------:R-:W-:Y:S01]  /*0990*/  LOP3.LUT R27, R20, 0x400, RZ, 0xc0, !PT ;  /* 0x00000400141b7812 */ /* 0x000fe200078ec0ff */
[----:B------:R-:W-:Y:S01]  /*09a0*/  IMAD R51, R9, 0x90, RZ ;  /* 0x0000009009337824 */ /* 0x000fe200078e02ff */
[----:B------:R-:W-:Y:S01]  /*09b0*/  CS2R R72, SRZ ;  /* 0x0000000000487805 */ /* 0x000fe2000001ff00 */
[----:B------:R-:W-:Y:S01]  /*09c0*/  IMAD R12, R35, 0x4, R19 ;  /* 0x00000004230c7824 */ /* 0x000fe200078e0213 */
[----:B------:R-:W-:Y:S01]  /*09d0*/  CS2R R74, SRZ ;  /* 0x00000000004a7805 */ /* 0x000fe2000001ff00 */
[----:B------:R-:W-:Y:S01]  /*09e0*/  IMAD.HI R10, R10, 0x2, RZ ;  /* 0x000000020a0a7827 */ /* 0x000fe200078e02ff */
[----:B------:R-:W-:Y:S01]  /*09f0*/  LOP3.LUT R28, R51, R24, RZ, 0x3c, !PT ;  /* 0x00000018331c7212 */ /* 0x000fe200078e3cff */
[----:B------:R-:W-:Y:S01]  /*0a00*/  CS2R R68, SRZ ;  /* 0x0000000000447805 */ /* 0x000fe2000001ff00 */
[----:B------:R-:W-:Y:S01]  /*0a10*/  LEA R20, R35, R12, 0x2 ;  /* 0x0000000c23147211 */ /* 0x000fe200078e10ff */
[----:B------:R-:W-:Y:S01]  /*0a20*/  IMAD.HI R9, R17, 0x2, RZ ;  /* 0x0000000211097827 */ /* 0x000fe200078e02ff */
[----:B------:R-:W-:Y:S01]  /*0a30*/  IADD3 R17, R27, R28, RZ ;  /* 0x0000001c1b117210 */ /* 0x000fe20007ffe0ff */
[----:B------:R-:W-:Y:S01]  /*0a40*/  CS2R R70, SRZ ;  /* 0x0000000000467805 */ /* 0x000fe2000001ff00 */
[----:B------:R-:W-:Y:S01]  /*0a50*/  CS2R R64, SRZ ;  /* 0x0000000000407805 */ /* 0x000fe2000001ff00 */
[----:B------:R-:W-:Y:S01]  /*0a60*/  IMAD R21, R35, 0x4, R20 ;  /* 0x0000000423157824 */ /* 0x000fe200078e0214 */
[----:B------:R-:W-:Y:S01]  /*0a70*/  IADD3.X R33, R9, c[0x0][0x16c], R10, P0, P1 ;  /* 0x00005b0009217a10 */ /* 0x000fe200007e240a */
[----:B------:R-:W-:Y:S01]  /*0a80*/  IMAD.HI R24, R22, 0x2, RZ ;  /* 0x0000000216187827 */ /* 0x000fe200078e02ff */
[-C--:B------:R-:W-:Y:S01]  /*0a90*/  LEA R198, P0, R18, R169.reuse, 0x1 ;  /* 0x000000a912c67211 */ /* 0x080fe200078008ff */
[----:B------:R-:W-:Y:S01]  /*0aa0*/  CS2R R66, SRZ ;  /* 0x0000000000427805 */ /* 0x000fe2000001ff00 */
[-C--:B------:R-:W-:Y:S01]  /*0ab0*/  LEA R196, P1, R19, R169.reuse, 0x1 ;  /* 0x000000a913c47211 */ /* 0x080fe200078208ff */
[C---:B------:R-:W-:Y:S01]  /*0ac0*/  IMAD R22, R35.reuse, 0x4, R21 ;  /* 0x0000000423167824 */ /* 0x040fe200078e0215 */
[----:B------:R-:W-:Y:S01]  /*0ad0*/  IADD3.X R48, R24, c[0x0][0x174], R23, P2, P3 ;  /* 0x00005d0018307a10 */ /* 0x000fe200017e6417 */
[----:B------:R-:W-:Y:S01]  /*0ae0*/  IMAD R25, R4, c[0x0][0x1b8], RZ ;  /* 0x00006e0004197a24 */ /* 0x000fe200078e02ff */
[----:B------:R-:W-:Y:S01]  /*0af0*/  LEA R194, P2, R12, R169, 0x1 ;  /* 0x000000a90cc27211 */ /* 0x000fe200078408ff */
[C---:B------:R-:W-:Y:S01]  /*0b00*/  IMAD R9, R35.reuse, 0x4, R22 ;  /* 0x0000000423097824 */ /* 0x040fe200078e0216 */
[-C--:B------:R-:W-:Y:S01]  /*0b10*/  LEA.HI.X.SX32 R199, R18, R33.reuse, 0x1, P0 ;  /* 0x0000002112c77211 */ /* 0x080fe200000f0eff */
[----:B------:R-:W-:Y:S01]  /*0b20*/  IMAD.MOV.U32 R42, RZ, RZ, c[0x0][0x1b8] ;  /* 0x00006e00ff2a7624 */ /* 0x000fe200078e00ff */
[-C--:B------:R-:W-:Y:S01]  /*0b30*/  LEA.HI.X.SX32 R195, R12, R33.reuse, 0x1, P2 ;  /* 0x000000210cc37211 */ /* 0x080fe200010f0eff */
[----:B------:R-:W-:Y:S01]  /*0b40*/  IMAD R10, R35, 0x4, R9 ;  /* 0x00000004230a7824 */ /* 0x000fe200078e0209 */
[----:B------:R-:W-:Y:S01]  /*0b50*/  LEA.HI.X.SX32 R197, R19, R33, 0x1, P1 ;  /* 0x0000002113c57211 */ /* 0x000fe200008f0eff */
[----:B------:R-:W-:Y:S01]  /*0b60*/  IMAD R26, R42, 0x4, R25 ;  /* 0x000000042a1a7824 */ /* 0x000fe200078e0219 */
[-C--:B------:R-:W-:Y:S01]  /*0b70*/  LEA R192, P3, R20, R169.reuse, 0x1 ;  /* 0x000000a914c07211 */ /* 0x080fe200078608ff */
[----:B------:R-:W-:Y:S01]  /*0b80*/  IMAD R18, R35, 0x4, R10 ;  /* 0x0000000423127824 */ /* 0x000fe200078e020a */
[----:B------:R-:W-:Y:S01]  /*0b90*/  LEA R190, P0, R21, R169, 0x1 ;  /* 0x000000a915be7211 */ /* 0x000fe200078008ff */
[----:B------:R-:W-:Y:S01]  /*0ba0*/  IMAD R27, R42, 0x4, R26 ;  /* 0x000000042a1b7824 */ /* 0x000fe200078e021a */
[----:B------:R-:W-:Y:S01]  /*0bb0*/  LEA.HI.X.SX32 R193, R20, R33, 0x1, P3 ;  /* 0x0000002114c17211 */ /* 0x000fe200018f0eff */
[C---:B------:R-:W-:Y:S01]  /*0bc0*/  IMAD R12, R35.reuse, 0x4, R18 ;  /* 0x00000004230c7824 */ /* 0x040fe200078e0212 */
[----:B------:R-:W-:Y:S01]  /*0bd0*/  LEA R188, P1, R22, R169, 0x1 ;  /* 0x000000a916bc7211 */ /* 0x000fe200078208ff */
[----:B------:R-:W-:Y:S01]  /*0be0*/  CS2R R60, SRZ ;  /* 0x00000000003c7805 */ /* 0x000fe2000001ff00 */
[----:B------:R-:W-:Y:S01]  /*0bf0*/  LEA R23, R42, R27, 0x2 ;  /* 0x0000001b2a177211 */ /* 0x000fe200078e10ff */
[----:B------:R-:W-:Y:S01]  /*0c00*/  IMAD R19, R35, 0x4, R12 ;  /* 0x0000000423137824 */ /* 0x000fe200078e020c */
[-C--:B------:R-:W-:Y:S01]  /*0c10*/  LEA.HI.X.SX32 R191, R21, R33.reuse, 0x1, P0 ;  /* 0x0000002115bf7211 */ /* 0x080fe200000f0eff */
[----:B------:R-:W-:Y:S01]  /*0c20*/  CS2R R62, SRZ ;  /* 0x00000000003e7805 */ /* 0x000fe2000001ff00 */
[----:B------:R-:W-:Y:S01]  /*0c30*/  LEA.HI.X.SX32 R189, R22, R33, 0x1, P1 ;  /* 0x0000002116bd7211 */ /* 0x000fe200008f0eff */
[----:B------:R-:W-:Y:S01]  /*0c40*/  CS2R R56, SRZ ;  /* 0x0000000000387805 */ /* 0x000fe2000001ff00 */
[----:B------:R-:W-:Y:S01]  /*0c50*/  LEA R20, R35, R19, 0x2 ;  /* 0x0000001323147211 */ /* 0x000fe200078e10ff */
[----:B------:R-:W-:Y:S01]  /*0c60*/  CS2R R58, SRZ ;  /* 0x00000000003a7805 */ /* 0x000fe2000001ff00 */
[-C--:B------:R-:W-:Y:S01]  /*0c70*/  LEA R186, P0, R9, R169.reuse, 0x1 ;  /* 0x000000a909ba7211 */ /* 0x080fe200078008ff */
[----:B------:R-:W-:Y:S01]  /*0c80*/  CS2R R52, SRZ ;  /* 0x0000000000347805 */ /* 0x000fe2000001ff00 */
[----:B------:R-:W-:Y:S01]  /*0c90*/  LEA R184, P1, R10, R169, 0x1 ;  /* 0x000000a90ab87211 */ /* 0x000fe200078208ff */
[----:B------:R-:W-:Y:S01]  /*0ca0*/  IMAD R21, R35, 0x4, R20 ;  /* 0x0000000423157824 */ /* 0x000fe200078e0214 */
[----:B------:R-:W-:Y:S01]  /*0cb0*/  LEA R29, R42, R23, 0x2 ;  /* 0x000000172a1d7211 */ /* 0x000fe200078e10ff */
[----:B------:R-:W-:Y:S01]  /*0cc0*/  CS2R R54, SRZ ;  /* 0x0000000000367805 */ /* 0x000fe2000001ff00 */
[-C--:B------:R-:W-:Y:S01]  /*0cd0*/  LEA.HI.X.SX32 R187, R9, R33.reuse, 0x1, P0 ;  /* 0x0000002109bb7211 */ /* 0x080fe200000f0eff */
[----:B------:R-:W-:Y:S01]  /*0ce0*/  UMOV UR4, URZ ;  /* 0x0000003f00047c82 */ /* 0x000fe20008000000 */
[----:B------:R-:W-:Y:S01]  /*0cf0*/  LEA.HI.X.SX32 R185, R10, R33, 0x1, P1 ;  /* 0x000000210ab97211 */ /* 0x000fe200008f0eff */
[----:B------:R-:W-:Y:S01]  /*0d00*/  UMOV UR5, URZ ;  /* 0x0000003f00057c82 */ /* 0x000fe20008000000 */
[----:B------:R-:W-:-:S02]  /*0d10*/  LEA R182, P2, R18, R169, 0x1 ;  /* 0x000000a912b67211 */ /* 0x000fc400078408ff */
[----:B------:R-:W-:Y:S02]  /*0d20*/  LEA R9, R35, R21, 0x2 ;  /* 0x0000001523097211 */ /* 0x000fe400078e10ff */
[----:B------:R-:W-:Y:S02]  /*0d30*/  LEA R178, P1, R19, R169, 0x1 ;  /* 0x000000a913b27211 */ /* 0x000fe400078208ff */
[----:B------:R-:W-:Y:S01]  /*0d40*/  LEA R30, R42, R29, 0x2 ;  /* 0x0000001d2a1e7211 */ /* 0x000fe200078e10ff */
[----:B------:R-:W-:Y:S01]  /*0d50*/  IMAD R10, R35, 0x4, R9 ;  /* 0x00000004230a7824 */ /* 0x000fe200078e0209 */
[-C--:B------:R-:W-:Y:S02]  /*0d60*/  LEA.HI.X.SX32 R183, R18, R33.reuse, 0x1, P2 ;  /* 0x0000002112b77211 */ /* 0x080fe400010f0eff */
[----:B------:R-:W-:Y:S01]  /*0d70*/  LEA.HI.X.SX32 R179, R19, R33, 0x1, P1 ;  /* 0x0000002113b37211 */ /* 0x000fe200008f0eff */
[----:B------:R-:W-:Y:S01]  /*0d80*/  IMAD R31, R42, 0x4, R30 ;  /* 0x000000042a1f7824 */ /* 0x000fe200078e021e */
[----:B------:R-:W-:-:S02]  /*0d90*/  LEA R176, P2, R20, R169, 0x1 ;  /* 0x000000a914b07211 */ /* 0x000fc400078408ff */
[CC--:B------:R-:W-:Y:S02]  /*0da0*/  LEA R172, P1, R9.reuse, R169.reuse, 0x1 ;  /* 0x000000a909ac7211 */ /* 0x0c0fe400078208ff */
[----:B------:R-:W-:Y:S02]  /*0db0*/  LEA R180, P0, R12, R169, 0x1 ;  /* 0x000000a90cb47211 */ /* 0x000fe400078008ff */
[-C--:B------:R-:W-:Y:S02]  /*0dc0*/  LEA.HI.X.SX32 R177, R20, R33.reuse, 0x1, P2 ;  /* 0x0000002114b17211 */ /* 0x080fe400010f0eff */
[-C--:B------:R-:W-:Y:S01]  /*0dd0*/  LEA.HI.X.SX32 R173, R9, R33.reuse, 0x1, P1 ;  /* 0x0000002109ad7211 */ /* 0x080fe200008f0eff */
[----:B------:R-:W-:Y:S01]  /*0de0*/  IMAD R9, R42, 0x4, R31 ;  /* 0x000000042a097824 */ /* 0x000fe200078e021f */
[----:B------:R-:W-:Y:S02]  /*0df0*/  LEA.HI.X.SX32 R181, R12, R33, 0x1, P0 ;  /* 0x000000210cb57211 */ /* 0x000fe400000f0eff */
[----:B------:R-:W-:-:S02]  /*0e00*/  LEA R170, P2, R10, R169, 0x1 ;  /* 0x000000a90aaa7211 */ /* 0x000fc400078408ff */
[----:B------:R-:W-:Y:S02]  /*0e10*/  LEA R12, R35, R10, 0x2 ;  /* 0x0000000a230c7211 */ /* 0x000fe400078e10ff */
[----:B------:R-:W-:Y:S02]  /*0e20*/  LEA.HI.X.SX32 R171, R10, R33, 0x1, P2 ;  /* 0x000000210aab7211 */ /* 0x000fe400010f0eff */
[----:B------:R-:W-:Y:S02]  /*0e30*/  LEA R168, P3, R12, R169, 0x1 ;  /* 0x000000a90ca87211 */ /* 0x000fe400078608ff */
[----:B------:R-:W-:Y:S02]  /*0e40*/  LEA R10, R42, R9, 0x2 ;  /* 0x000000092a0a7211 */ /* 0x000fe400078e10ff */
[C---:B------:R-:W-:Y:S02]  /*0e50*/  LEA R174, P0, R21.reuse, R169, 0x1 ;  /* 0x000000a915ae7211 */ /* 0x040fe400078008ff */
[-C--:B------:R-:W-:Y:S01]  /*0e60*/  LEA.HI.X.SX32 R169, R12, R33.reuse, 0x1, P3 ;  /* 0x000000210ca97211 */ /* 0x080fe200018f0eff */
[----:B------:R-:W-:Y:S01]  /*0e70*/  IMAD R12, R42, 0x4, R10 ;  /* 0x000000042a0c7824 */ /* 0x000fe200078e020a */
[----:B------:R-:W-:Y:S01]  /*0e80*/  LEA.HI.X.SX32 R175, R21, R33, 0x1, P0 ;  /* 0x0000002115af7211 */ /* 0x000fe200000f0eff */
[----:B------:R-:W-:Y:S01]  /*0e90*/  IMAD.MOV.U32 R21, RZ, RZ, 0x3f800000 ;  /* 0x3f800000ff157424 */ /* 0x000fe200078e00ff */
[----:B------:R-:W-:-:S02]  /*0ea0*/  LEA R166, P0, R25, R160, 0x1 ;  /* 0x000000a019a67211 */ /* 0x000fc400078008ff */
[----:B------:R-:W-:Y:S02]  /*0eb0*/  LEA R164, P1, R26, R160, 0x1 ;  /* 0x000000a01aa47211 */ /* 0x000fe400078208ff */
[C---:B------:R-:W-:Y:S02]  /*0ec0*/  LEA R18, R42.reuse, R12, 0x2 ;  /* 0x0000000c2a127211 */ /* 0x040fe400078e10ff */
[----:B------:R-:W-:Y:S02]  /*0ed0*/  LEA R162, P2, R27, R160, 0x1 ;  /* 0x000000a01ba27211 */ /* 0x000fe400078408ff */
[-C--:B------:R-:W-:Y:S01]  /*0ee0*/  LEA.HI.X.SX32 R167, R25, R48.reuse, 0x1, P0 ;  /* 0x0000003019a77211 */ /* 0x080fe200000f0eff */
[----:B------:R-:W-:Y:S01]  /*0ef0*/  IMAD R19, R42, 0x4, R18 ;  /* 0x000000042a137824 */ /* 0x000fe200078e0212 */
[----:B------:R-:W-:Y:S02]  /*0f00*/  LEA.HI.X.SX32 R165, R26, R48, 0x1, P1 ;  /* 0x000000301aa57211 */ /* 0x000fe400008f0eff */
[----:B------:R-:W-:-:S02]  /*0f10*/  LEA R26, P0, R29, R160, 0x1 ;  /* 0x000000a01d1a7211 */ /* 0x000fc400078008ff */
[C---:B------:R-:W-:Y:S02]  /*0f20*/  LEA R28, P1, R30.reuse, R160, 0x1 ;  /* 0x000000a01e1c7211 */ /* 0x040fe400078208ff */
[-C--:B------:R-:W-:Y:S02]  /*0f30*/  LEA.HI.X.SX32 R163, R27, R48.reuse, 0x1, P2 ;  /* 0x000000301ba37211 */ /* 0x080fe400010f0eff */
[-C--:B------:R-:W-:Y:S02]  /*0f40*/  LEA.HI.X.SX32 R27, R29, R48.reuse, 0x1, P0 ;  /* 0x000000301d1b7211 */ /* 0x080fe400000f0eff */
[----:B------:R-:W-:Y:S02]  /*0f50*/  LEA.HI.X.SX32 R29, R30, R48, 0x1, P1 ;  /* 0x000000301e1d7211 */ /* 0x000fe400008f0eff */
[----:B------:R-:W-:Y:S02]  /*0f60*/  LEA R32, P1, R9, R160, 0x1 ;  /* 0x000000a009207211 */ /* 0x000fe400078208ff */
[----:B------:R-:W-:-:S02]  /*0f70*/  LEA R20, R42, R19, 0x2 ;  /* 0x000000132a147211 */ /* 0x000fc400078e10ff */
[----:B------:R-:W-:Y:S02]  /*0f80*/  LEA.HI.X.SX32 R33, R9, R48, 0x1, P1 ;  /* 0x0000003009217211 */ /* 0x000fe400008f0eff */
[CC--:B------:R-:W-:Y:S01]  /*0f90*/  LEA R30, P0, R31.reuse, R160.reuse, 0x1 ;  /* 0x000000a01f1e7211 */ /* 0x0c0fe200078008ff */
[----:B------:R-:W-:Y:S01]  /*0fa0*/  IMAD R9, R42, 0x4, R20 ;  /* 0x000000042a097824 */ /* 0x000fe200078e0214 */
[C---:B------:R-:W-:Y:S02]  /*0fb0*/  LEA R34, P2, R10.reuse, R160, 0x1 ;  /* 0x000000a00a227211 */ /* 0x040fe400078408ff */
[-C--:B------:R-:W-:Y:S02]  /*0fc0*/  LEA.HI.X.SX32 R31, R31, R48.reuse, 0x1, P0 ;  /* 0x000000301f1f7211 */ /* 0x080fe400000f0eff */
[----:B------:R-:W-:Y:S02]  /*0fd0*/  LEA.HI.X.SX32 R35, R10, R48, 0x1, P2 ;  /* 0x000000300a237211 */ /* 0x000fe400010f0eff */
[----:B------:R-:W-:-:S02]  /*0fe0*/  LEA R36, P0, R12, R160, 0x1 ;  /* 0x000000a00c247211 */ /* 0x000fc400078008ff */
[----:B------:R-:W-:Y:S02]  /*0ff0*/  LEA R10, R42, R9, 0x2 ;  /* 0x000000092a0a7211 */ /* 0x000fe400078e10ff */
[-C--:B------:R-:W-:Y:S02]  /*1000*/  LEA R38, P1, R18, R160.reuse, 0x1 ;  /* 0x000000a012267211 */ /* 0x080fe400078208ff */
[----:B------:R-:W-:Y:S02]  /*1010*/  LEA R40, P2, R19, R160, 0x1 ;  /* 0x000000a013287211 */ /* 0x000fe400078408ff */
[----:B------:R-:W-:Y:S01]  /*1020*/  LEA.HI.X.SX32 R37, R12, R48, 0x1, P0 ;  /* 0x000000300c257211 */ /* 0x000fe200000f0eff */
[----:B------:R-:W-:Y:S01]  /*1030*/  IMAD R12, R42, 0x4, R10 ;  /* 0x000000042a0c7824 */ /* 0x000fe200078e020a */
[----:B------:R-:W-:Y:S02]  /*1040*/  LEA R24, P3, R23, R160, 0x1 ;  /* 0x000000a017187211 */ /* 0x000fe400078608ff */
[----:B------:R-:W-:-:S02]  /*1050*/  LEA.HI.X.SX32 R39, R18, R48, 0x1, P1 ;  /* 0x0000003012277211 */ /* 0x000fc400008f0eff */
[-C--:B------:R-:W-:Y:S02]  /*1060*/  LEA.HI.X.SX32 R41, R19, R48.reuse, 0x1, P2 ;  /* 0x0000003013297211 */ /* 0x080fe400010f0eff */
[----:B------:R-:W-:Y:S01]  /*1070*/  LEA.HI.X.SX32 R25, R23, R48, 0x1, P3 ;  /* 0x0000003017197211 */ /* 0x000fe200018f0eff */
[----:B------:R-:W-:Y:S01]  /*1080*/  IMAD.MOV.U32 R23, RZ, RZ, -0x800000 ;  /* 0xff800000ff177424 */ /* 0x000fe200078e00ff */
[-C--:B------:R-:W-:Y:S02]  /*1090*/  LEA R42, P0, R20, R160.reuse, 0x1 ;  /* 0x000000a0142a7211 */ /* 0x080fe400078008ff */
[-C--:B------:R-:W-:Y:S02]  /*10a0*/  LEA R44, P1, R9, R160.reuse, 0x1 ;  /* 0x000000a0092c7211 */ /* 0x080fe400078208ff */
[-C--:B------:R-:W-:Y:S02]  /*10b0*/  LEA R46, P2, R10, R160.reuse, 0x1 ;  /* 0x000000a00a2e7211 */ /* 0x080fe400078408ff */
[----:B------:R-:W-:-:S02]  /*10c0*/  LEA R160, P3, R12, R160, 0x1 ;  /* 0x000000a00ca07211 */ /* 0x000fc400078608ff */
[----:B------:R-:W-:Y:S02]  /*10d0*/  LOP3.LUT R19, R51, 0x30, R6, 0x78, !PT ;  /* 0x0000003033137812 */ /* 0x000fe400078e7806 */
[-C--:B------:R-:W-:Y:S01]  /*10e0*/  LEA.HI.X.SX32 R43, R20, R48.reuse, 0x1, P0 ;  /* 0x00000030142b7211 */ /* 0x080fe200000f0eff */
[----:B------:R-:W-:Y:S01]  /*10f0*/  CS2R R50, SRZ ;  /* 0x0000000000327805 */ /* 0x000fe2000001ff00 */
[-C--:B------:R-:W-:Y:S01]  /*1100*/  LEA.HI.X.SX32 R45, R9, R48.reuse, 0x1, P1 ;  /* 0x00000030092d7211 */ /* 0x080fe200008f0eff */
[----:B------:R-:W-:Y:S01]  /*1110*/  IMAD.MOV.U32 R9, RZ, RZ, RZ ;  /* 0x000000ffff097224 */ /* 0x000fe200078e00ff */
[-C--:B------:R-:W-:Y:S02]  /*1120*/  LEA.HI.X.SX32 R47, R10, R48.reuse, 0x1, P2 ;  /* 0x000000300a2f7211 */ /* 0x080fe400010f0eff */
[----:B------:R-:W-:Y:S02]  /*1130*/  LEA.HI.X.SX32 R161, R12, R48, 0x1, P3 ;  /* 0x000000300ca17211 */ /* 0x000fe400018f0eff */
[----:B------:R-:W-:Y:S01]  /*1140*/  MOV R12, 0x3f800000 ;  /* 0x3f800000000c7802 */ /* 0x000fe20000000f00 */
[----:B------:R-:W-:Y:S01]  /*1150*/  CS2R R48, SRZ ;  /* 0x0000000000307805 */ /* 0x000fe2000001ff00 */
[----:B------:R-:W-:-:S02]  /*1160*/  MOV R18, RZ ;  /* 0x000000ff00127202 */ /* 0x000fc40000000f00 */
[----:B------:R-:W-:Y:S02]  /*1170*/  MOV R22, 0xff800000 ;  /* 0xff80000000167802 */ /* 0x000fe40000000f00 */
[----:B------:R-:W-:Y:S02]  /*1180*/  IADD3 R20, R16, 0x8, RZ ;  /* 0x0000000810147810 */ /* 0x000fe40007ffe0ff */
[----:B------:R-:W-:Y:S02]  /*1190*/  LOP3.LUT R10, R19, 0x40, RZ, 0x3c, !PT ;  /* 0x00000040130a7812 */ /* 0x000fe400078e3cff */
.L_x_1:
[----:B------:R-:W-:-:S04]  /*11a0*/  IMAD.WIDE R80, R18, 0x2, R198 ;  /* 0x0000000212507825 */ /* 0x000fc800078e02c6 */
[C---:B------:R-:W-:Y:S01]  /*11b0*/  IMAD.WIDE R82, R18.reuse, 0x2, R196 ;  /* 0x0000000212527825 */ /* 0x040fe200078e02c4 */
[----:B------:R0:W2:Y:S03]  /*11c0*/  LDG.E.U16 R100, [R80.64] ;  /* 0x0000000650647981 */ /* 0x0000a6000c1e1500 */
[C---:B------:R-:W-:Y:S01]  /*11d0*/  IMAD.WIDE R84, R18.reuse, 0x2, R194 ;  /* 0x0000000212547825 */ /* 0x040fe200078e02c2 */
[----:B------:R1:W3:Y:S03]  /*11e0*/  LDG.E.U16 R101, [R82.64] ;  /* 0x0000000652657981 */ /* 0x0002e6000c1e1500 */
[C---:B------:R-:W-:Y:S01]  /*11f0*/  IMAD.WIDE R86, R18.reuse, 0x2, R192 ;  /* 0x0000000212567825 */ /* 0x040fe200078e02c0 */
[----:B------:R4:W5:Y:S03]  /*1200*/  LDG.E.U16 R102, [R84.64] ;  /* 0x0000000654667981 */ /* 0x000966000c1e1500 */
[C---:B------:R-:W-:Y:S01]  /*1210*/  IMAD.WIDE R88, R18.reuse, 0x2, R190 ;  /* 0x0000000212587825 */ /* 0x040fe200078e02be */
[----:B------:R1:W3:Y:S03]  /*1220*/  LDG.E.U16 R103, [R86.64] ;  /* 0x0000000656677981 */ /* 0x0002e6000c1e1500 */
[C---:B------:R-:W-:Y:S01]  /*1230*/  IMAD.WIDE R90, R18.reuse, 0x2, R188 ;  /* 0x00000002125a7825 */ /* 0x040fe200078e02bc */
[----:B------:R1:W3:Y:S03]  /*1240*/  LDG.E.U16 R104, [R88.64] ;  /* 0x0000000658687981 */ /* 0x0002e6000c1e1500 */
[C---:B0-----:R-:W-:Y:S01]  /*1250*/  IMAD.WIDE R80, R18.reuse, 0x2, R186 ;  /* 0x0000000212507825 */ /* 0x041fe200078e02ba */
[----:B------:R0:W3:Y:S03]  /*1260*/  LDG.E.U16 R105, [R90.64] ;  /* 0x000000065a697981 */ /* 0x0000e6000c1e1500 */
[----:B------:R-:W-:-:S02]  /*1270*/  IMAD.WIDE R92, R18, 0x2, R182 ;  /* 0x00000002125c7825 */ /* 0x000fc400078e02b6 */
[----:B------:R-:W3:Y:S02]  /*1280*/  LDG.E.U16 R80, [R80.64] ;  /* 0x0000000650507981 */ /* 0x000ee4000c1e1500 */
[C---:B------:R-:W-:Y:S02]  /*1290*/  IMAD.WIDE R94, R18.reuse, 0x2, R178 ;  /* 0x00000002125e7825 */ /* 0x040fe400078e02b2 */
[----:B------:R-:W3:Y:S02]  /*12a0*/  LDG.E.U16 R92, [R92.64] ;  /* 0x000000065c5c7981 */ /* 0x000ee4000c1e1500 */
[C---:B------:R-:W-:Y:S02]  /*12b0*/  IMAD.WIDE R96, R18.reuse, 0x2, R174 ;  /* 0x0000000212607825 */ /* 0x040fe400078e02ae */
[----:B------:R-:W3:Y:S02]  /*12c0*/  LDG.E.U16 R94, [R94.64] ;  /* 0x000000065e5e7981 */ /* 0x000ee4000c1e1500 */
[----:B------:R-:W-:-:S02]  /*12d0*/  IMAD.WIDE R98, R18, 0x2, R170 ;  /* 0x0000000212627825 */ /* 0x000fc400078e02aa */
[----:B------:R-:W3:Y:S02]  /*12e0*/  LDG.E.U16 R96, [R96.64] ;  /* 0x0000000660607981 */ /* 0x000ee4000c1e1500 */
[C---:B-1----:R-:W-:Y:S02]  /*12f0*/  IMAD.WIDE R82, R18.reuse, 0x2, R184 ;  /* 0x0000000212527825 */ /* 0x042fe400078e02b8 */
[----:B------:R-:W3:Y:S02]  /*1300*/  LDG.E.U16 R98, [R98.64] ;  /* 0x0000000662627981 */ /* 0x000ee4000c1e1500 */
[C---:B----4-:R-:W-:Y:S02]  /*1310*/  IMAD.WIDE R84, R18.reuse, 0x2, R180 ;  /* 0x0000000212547825 */ /* 0x050fe400078e02b4 */
[----:B------:R-:W4:Y:S02]  /*1320*/  LDG.E.U16 R107, [R82.64] ;  /* 0x00000006526b7981 */ /* 0x000f24000c1e1500 */
[----:B------:R-:W-:-:S02]  /*1330*/  IMAD.WIDE R86, R18, 0x2, R176 ;  /* 0x0000000212567825 */ /* 0x000fc400078e02b0 */
[----:B------:R-:W4:Y:S02]  /*1340*/  LDG.E.U16 R109, [R84.64] ;  /* 0x00000006546d7981 */ /* 0x000f24000c1e1500 */
[C---:B------:R-:W-:Y:S02]  /*1350*/  IMAD.WIDE R88, R18.reuse, 0x2, R172 ;  /* 0x0000000212587825 */ /* 0x040fe400078e02ac */
[----:B------:R-:W4:Y:S02]  /*1360*/  LDG.E.U16 R111, [R86.64] ;  /* 0x00000006566f7981 */ /* 0x000f24000c1e1500 */
[----:B0-----:R-:W-:Y:S02]  /*1370*/  IMAD.WIDE R90, R18, 0x2, R168 ;  /* 0x00000002125a7825 */ /* 0x001fe400078e02a8 */
[----:B------:R-:W4:Y:S04]  /*1380*/  LDG.E.U16 R113, [R88.64] ;  /* 0x0000000658717981 */ /* 0x000f28000c1e1500 */
[----:B------:R-:W4:Y:S04]  /*1390*/  LDG.E.U16 R115, [R90.64] ;  /* 0x000000065a737981 */ /* 0x000f28000c1e1500 */
[----:B------:R-:W-:Y:S01]  /*13a0*/  BAR.SYNC.DEFER_BLOCKING 0x0 ;  /* 0x0000000000007b1d */ /* 0x000fe20000010000 */
[----:B------:R-:W-:-:S04]  /*13b0*/  IMAD.WIDE R206, R9, 0x2, R34 ;  /* 0x0000000209ce7825 */ /* 0x000fc800078e0222 */
[----:B------:R-:W-:-:S04]  /*13c0*/  IMAD.WIDE R204, R9, 0x2, R38 ;  /* 0x0000000209cc7825 */ /* 0x000fc800078e0226 */
[----:B------:R-:W-:-:S04]  /*13d0*/  IMAD.WIDE R202, R9, 0x2, R42 ;  /* 0x0000000209ca7825 */ /* 0x000fc800078e022a */
[----:B------:R-:W-:-:S04]  /*13e0*/  IMAD.WIDE R210, R9, 0x2, R46 ;  /* 0x0000000209d27825 */ /* 0x000fc800078e022e */
[----:B------:R-:W-:-:S04]  /*13f0*/  IMAD.WIDE R208, R9, 0x2, R40 ;  /* 0x0000000209d07825 */ /* 0x000fc800078e0228 */
[C---:B------:R-:W-:Y:S01]  /*1400*/  IMAD.WIDE R212, R9.reuse, 0x2, R160 ;  /* 0x0000000209d47825 */ /* 0x040fe200078e02a0 */
[----:B--2---:R-:W-:Y:S04]  /*1410*/  STS.U16 [R7+0x2000], R100 ;  /* 0x0020006407007388 */ /* 0x004fe80000000400 */
[----:B-----5:R-:W-:Y:S04]  /*1420*/  STS.U16 [R7+0x2400], R102 ;  /* 0x0024006607007388 */ /* 0x020fe80000000400 */
[----:B---3--:R-:W-:Y:S04]  /*1430*/  STS.U16 [R7+0x2800], R104 ;  /* 0x0028006807007388 */ /* 0x008fe80000000400 */
[----:B------:R-:W-:Y:S04]  /*1440*/  STS.U16 [R7+0x2c00], R80 ;  /* 0x002c005007007388 */ /* 0x000fe80000000400 */
[----:B------:R-:W-:Y:S04]  /*1450*/  STS.U16 [R7+0x3000], R92 ;  /* 0x0030005c07007388 */ /* 0x000fe80000000400 */
[----:B------:R-:W-:Y:S04]  /*1460*/  STS.U16 [R7+0x3400], R94 ;  /* 0x0034005e07007388 */ /* 0x000fe80000000400 */
[----:B------:R-:W-:Y:S04]  /*1470*/  STS.U16 [R7+0x3800], R96 ;  /* 0x0038006007007388 */ /* 0x000fe80000000400 */
[----:B------:R-:W-:Y:S04]  /*1480*/  STS.U16 [R7+0x3c00], R98 ;  /* 0x003c006207007388 */ /* 0x000fe80000000400 */
[----:B------:R-:W-:Y:S04]  /*1490*/  STS.U16 [R8+0x2200], R101 ;  /* 0x0022006508007388 */ /* 0x000fe80000000400 */
[----:B------:R-:W-:Y:S04]  /*14a0*/  STS.U16 [R8+0x2600], R103 ;  /* 0x0026006708007388 */ /* 0x000fe80000000400 */
[----:B------:R-:W-:Y:S04]  /*14b0*/  STS.U16 [R8+0x2a00], R105 ;  /* 0x002a006908007388 */ /* 0x000fe80000000400 */
[----:B----4-:R-:W-:Y:S04]  /*14c0*/  STS.U16 [R8+0x2e00], R107 ;  /* 0x002e006b08007388 */ /* 0x010fe80000000400 */
[----:B------:R-:W-:Y:S04]  /*14d0*/  STS.U16 [R8+0x3200], R109 ;  /* 0x0032006d08007388 */ /* 0x000fe80000000400 */
[----:B------:R-:W-:Y:S04]  /*14e0*/  STS.U16 [R8+0x3600], R111 ;  /* 0x0036006f08007388 */ /* 0x000fe80000000400 */
[----:B------:R-:W-:Y:S04]  /*14f0*/  STS.U16 [R8+0x3a00], R113 ;  /* 0x003a007108007388 */ /* 0x000fe80000000400 */
[----:B------:R-:W-:Y:S04]  /*1500*/  STS.U16 [R8+0x3e00], R115 ;  /* 0x003e007308007388 */ /* 0x000fe80000000400 */
[----:B------:R-:W-:Y:S06]  /*1510*/  BAR.SYNC.DEFER_BLOCKING 0x0 ;  /* 0x0000000000007b1d */ /* 0x000fec0000010000 */
[----:B------:R-:W-:Y:S04]  /*1520*/  LDSM.16.MT88.4 R152, [R17] ;  /* 0x000000001198783b */ /* 0x000fe80000004200 */
[----:B------:R-:W0:Y:S04]  /*1530*/  LDSM.16.M88.4 R84, [R19+0x2400] ;  /* 0x002400001354783b */ /* 0x000e280000000200 */
[----:B------:R-:W1:Y:S04]  /*1540*/  LDSM.16.M88.4 R80, [R19+0x2000] ;  /* 0x002000001350783b */ /* 0x000e680000000200 */
[----:B------:R-:W2:Y:S04]  /*1550*/  LDSM.16.M88.4 R88, [R19+0x2800] ;  /* 0x002800001358783b */ /* 0x000ea80000000200 */
[----:B------:R-:W3:Y:S04]  /*1560*/  LDSM.16.M88.4 R92, [R19+0x2c00] ;  /* 0x002c0000135c783b */ /* 0x000ee80000000200 */
[----:B------:R-:W4:Y:S04]  /*1570*/  LDSM.16.M88.4 R96, [R19+0x3000] ;  /* 0x003000001360783b */ /* 0x000f280000000200 */
[----:B------:R-:W3:Y:S04]  /*1580*/  LDSM.16.MT88.4 R112, [R17+0x800] ;  /* 0x000800001170783b */ /* 0x000ee80000004200 */
[----:B------:R-:W3:Y:S04]  /*1590*/  LDSM.16.M88.4 R100, [R19+0x3400] ;  /* 0x003400001364783b */ /* 0x000ee80000000200 */
[----:B------:R-:W4:Y:S04]  /*15a0*/  LDSM.16.M88.4 R104, [R19+0x3800] ;  /* 0x003800001368783b */ /* 0x000f280000000200 */
[----:B------:R-:W4:Y:S04]  /*15b0*/  LDSM.16.M88.4 R108, [R19+0x3c00] ;  /* 0x003c0000136c783b */ /* 0x000f280000000200 */
[----:B------:R-:W-:Y:S01]  /*15c0*/  LDSM.16.MT88.4 R132, [R17+0x1000] ;  /* 0x001000001184783b */ /* 0x000fe20000004200 */
[C---:B0-----:R-:W-:Y:S03]  /*15d0*/  HMMA.16816.F32.BF16 R120, R152.reuse, R84, RZ ;  /* 0x000000549878723c */ /* 0x041fe600000418ff */
[----:B------:R-:W0:Y:S04]  /*15e0*/  LDSM.16.M88.4 R140, [R10+0x2000] ;  /* 0x002000000a8c783b */ /* 0x000e280000000200 */
[----:B------:R-:W0:Y:S01]  /*15f0*/  LDSM.16.M88.4 R156, [R10+0x2400] ;  /* 0x002400000a9c783b */ /* 0x000e220000000200 */
[C---:B-1----:R-:W-:Y:S03]  /*1600*/  HMMA.16816.F32.BF16 R116, R152.reuse, R80, RZ ;  /* 0x000000509874723c */ /* 0x042fe600000418ff */
[----:B------:R-:W5:Y:S04]  /*1610*/  LDG.E.U16 R206, [R206.64] ;  /* 0x00000006cece7981 */ /* 0x000f68000c1e1500 */
[----:B------:R-:W5:Y:S01]  /*1620*/  LDG.E.U16 R204, [R204.64] ;  /* 0x00000006cccc7981 */ /* 0x000f62000c1e1500 */
[C---:B--2---:R-:W-:Y:S03]  /*1630*/  HMMA.16816.F32.BF16 R124, R152.reuse, R88, RZ ;  /* 0x00000058987c723c */ /* 0x044fe600000418ff */
[----:B------:R-:W2:Y:S04]  /*1640*/  LDG.E.U16 R202, [R202.64] ;  /* 0x00000006caca7981 */ /* 0x000ea8000c1e1500 */
[----:B------:R-:W2:Y:S01]  /*1650*/  LDG.E.U16 R200, [R210.64] ;  /* 0x00000006d2c87981 */ /* 0x000ea2000c1e1500 */
[C---:B---3--:R-:W-:Y:S08]  /*1660*/  HMMA.16816.F32.BF16 R128, R152.reuse, R92, RZ ;  /* 0x0000005c9880723c */ /* 0x048ff000000418ff */
[----:B----4-:R-:W-:Y:S08]  /*1670*/  HMMA.16816.F32.BF16 R136, R152, R96, RZ ;  /* 0x000000609888723c */ /* 0x010ff000000418ff */
[C---:B------:R-:W-:Y:S01]  /*1680*/  HMMA.16816.F32.BF16 R120, R112.reuse, R86, R120 ;  /* 0x000000567078723c */ /* 0x040fe20000041878 */
[----:B------:R-:W1:Y:S07]  /*1690*/  LDSM.16.M88.4 R84, [R10+0x2c00] ;  /* 0x002c00000a54783b */ /* 0x000e6e0000000200 */
[C---:B------:R-:W-:Y:S01]  /*16a0*/  HMMA.16816.F32.BF16 R116, R112.reuse, R82, R116 ;  /* 0x000000527074723c */ /* 0x040fe20000041874 */
[----:B------:R-:W3:Y:S07]  /*16b0*/  LDSM.16.M88.4 R80, [R10+0x2800] ;  /* 0x002800000a50783b */ /* 0x000eee0000000200 */
[----:B------:R-:W-:Y:S01]  /*16c0*/  HMMA.16816.F32.BF16 R124, R112, R90, R124 ;  /* 0x0000005a707c723c */ /* 0x000fe2000004187c */
[----:B------:R-:W4:Y:S07]  /*16d0*/  LDSM.16.M88.4 R88, [R10+0x3000] ;  /* 0x003000000a58783b */ /* 0x000f2e0000000200 */
[C---:B------:R-:W-:Y:S08]  /*16e0*/  HMMA.16816.F32.BF16 R144, R152.reuse, R100, RZ ;  /* 0x000000649890723c */ /* 0x040ff000000418ff */
[C---:B------:R-:W-:Y:S08]  /*16f0*/  HMMA.16816.F32.BF16 R148, R152.reuse, R104, RZ ;  /* 0x000000689894723c */ /* 0x040ff000000418ff */
[----:B------:R-:W-:Y:S08]  /*1700*/  HMMA.16816.F32.BF16 R152, R152, R108, RZ ;  /* 0x0000006c9898723c */ /* 0x000ff000000418ff */
[C---:B------:R-:W-:Y:S08]  /*1710*/  HMMA.16816.F32.BF16 R128, R112.reuse, R94, R128 ;  /* 0x0000005e7080723c */ /* 0x040ff00000041880 */
[----:B------:R-:W-:Y:S01]  /*1720*/  HMMA.16816.F32.BF16 R136, R112, R98, R136 ;  /* 0x000000627088723c */ /* 0x000fe20000041888 */
[C---:B------:R-:W-:Y:S01]  /*1730*/  IMAD.WIDE R92, R9.reuse, 0x2, R166 ;  /* 0x00000002095c7825 */ /* 0x040fe200078e02a6 */
[----:B------:R-:W-:Y:S06]  /*1740*/  LDSM.16.M88.4 R96, [R10+0x3800] ;  /* 0x003800000a60783b */ /* 0x000fec0000000200 */
[----:B0-----:R-:W-:Y:S01]  /*1750*/  HMMA.16816.F32.BF16 R116, R132, R140, R116 ;  /* 0x0000008c8474723c */ /* 0x001fe20000041874 */
[C---:B------:R-:W-:Y:S01]  /*1760*/  IMAD.WIDE R94, R9.reuse, 0x2, R164 ;  /* 0x00000002095e7825 */ /* 0x040fe200078e02a4 */
[----:B------:R0:W2:Y:S03]  /*1770*/  LDG.E.U16 R108, [R92.64] ;  /* 0x000000065c6c7981 */ /* 0x0000a6000c1e1500 */
[C---:B------:R-:W-:Y:S01]  /*1780*/  IMAD.WIDE R104, R9.reuse, 0x2, R24 ;  /* 0x0000000209687825 */ /* 0x040fe200078e0218 */
[----:B------:R0:W2:Y:S03]  /*1790*/  LDG.E.U16 R109, [R94.64] ;  /* 0x000000065e6d7981 */ /* 0x0000a6000c1e1500 */
[C---:B------:R-:W-:Y:S01]  /*17a0*/  IMAD.WIDE R140, R9.reuse, 0x2, R30 ;  /* 0x00000002098c7825 */ /* 0x040fe200078e021e */
[C---:B------:R-:W-:Y:S01]  /*17b0*/  HMMA.16816.F32.BF16 R144, R112.reuse, R102, R144 ;  /* 0x000000667090723c */ /* 0x040fe20000041890 */
[----:B------:R-:W-:Y:S04]  /*17c0*/  LDSM.16.M88.4 R100, [R10+0x3400] ;  /* 0x003400000a64783b */ /* 0x000fe80000000200 */
[----:B0-----:R-:W0:Y:S03]  /*17d0*/  LDSM.16.MT88.4 R92, [R17+0x1800] ;  /* 0x00180000115c783b */ /* 0x001e260000004200 */
[C---:B------:R-:W-:Y:S08]  /*17e0*/  HMMA.16816.F32.BF16 R148, R112.reuse, R106, R148 ;  /* 0x0000006a7094723c */ /* 0x040ff00000041894 */
[----:B------:R-:W-:Y:S01]  /*17f0*/  HMMA.16816.F32.BF16 R152, R112, R110, R152 ;  /* 0x0000006e7098723c */ /* 0x000fe20000041898 */
[----:B------:R1:W2:Y:S01]  /*1800*/  LDG.E.U16 R110, [R140.64] ;  /* 0x000000068c6e7981 */ /* 0x0002a2000c1e1500 */
[----:B------:R-:W-:-:S03]  /*1810*/  IMAD.WIDE R106, R9, 0x2, R28 ;  /* 0x00000002096a7825 */ /* 0x000fc600078e021c */
[----:B------:R3:W2:Y:S02]  /*1820*/  LDG.E.U16 R113, [R104.64] ;  /* 0x0000000668717981 */ /* 0x0006a4000c1e1500 */
[C---:B------:R-:W-:Y:S01]  /*1830*/  IMAD.WIDE R114, R9.reuse, 0x2, R26 ;  /* 0x0000000209727825 */ /* 0x040fe200078e021a */
[C---:B------:R-:W-:Y:S01]  /*1840*/  HMMA.16816.F32.BF16 R120, R132.reuse, R156, R120 ;  /* 0x0000009c8478723c */ /* 0x040fe20000041878 */
[----:B------:R3:W2:Y:S02]  /*1850*/  LDG.E.U16 R111, [R106.64] ;  /* 0x000000066a6f7981 */ /* 0x0006a4000c1e1500 */
[C---:B-1----:R-:W-:Y:S02]  /*1860*/  IMAD.WIDE R140, R9.reuse, 0x2, R36 ;  /* 0x00000002098c7825 */ /* 0x042fe400078e0224 */
[----:B------:R1:W2:Y:S02]  /*1870*/  LDG.E.U16 R114, [R114.64] ;  /* 0x0000000672727981 */ /* 0x0002a4000c1e1500 */
[C---:B------:R-:W-:Y:S01]  /*1880*/  IMAD.WIDE R156, R9.reuse, 0x2, R162 ;  /* 0x00000002099c7825 */ /* 0x040fe200078e02a2 */
[C---:B------:R-:W-:Y:S01]  /*1890*/  HMMA.16816.F32.BF16 R128, R132.reuse, R84, R128 ;  /* 0x000000548480723c */ /* 0x040fe20000041880 */
[----:B------:R0:W2:Y:S04]  /*18a0*/  LDG.E.U16 R201, [R140.64] ;  /* 0x000000068cc97981 */ /* 0x0000a8000c1e1500 */
[----:B------:R0:W2:Y:S02]  /*18b0*/  LDG.E.U16 R156, [R156.64] ;  /* 0x000000069c9c7981 */ /* 0x0000a4000c1e1500 */
[C---:B------:R-:W-:Y:S01]  /*18c0*/  IMAD.WIDE R84, R9.reuse, 0x2, R44 ;  /* 0x0000000209547825 */ /* 0x040fe200078e022c */
[C---:B---3--:R-:W-:Y:S01]  /*18d0*/  HMMA.16816.F32.BF16 R124, R132.reuse, R80, R124 ;  /* 0x00000050847c723c */ /* 0x048fe2000004187c */
[----:B------:R-:W3:Y:S04]  /*18e0*/  LDSM.16.M88.4 R104, [R10+0x3c00] ;  /* 0x003c00000a68783b */ /* 0x000ee80000000200 */
[----:B------:R3:W2:Y:S02]  /*18f0*/  LDG.E.U16 R85, [R84.64] ;  /* 0x0000000654557981 */ /* 0x0006a4000c1e1500 */
[----:B------:R-:W-:Y:S01]  /*1900*/  IMAD.WIDE R80, R9, 0x2, R32 ;  /* 0x0000000209507825 */ /* 0x000fe200078e0220 */
[----:B----4-:R-:W-:Y:S01]  /*1910*/  HMMA.16816.F32.BF16 R136, R132, R88, R136 ;  /* 0x000000588488723c */ /* 0x010fe20000041888 */
[----:B0-----:R-:W4:Y:S04]  /*1920*/  LDG.E.U16 R157, [R208.64] ;  /* 0x00000006d09d7981 */ /* 0x001f28000c1e1500 */
[----:B-1----:R0:W2:Y:S04]  /*1930*/  LDG.E.U16 R115, [R80.64] ;  /* 0x0000000650737981 */ /* 0x0020a8000c1e1500 */
[----:B------:R-:W2:Y:S01]  /*1940*/  LDG.E.U16 R89, [R212.64] ;  /* 0x00000006d4597981 */ /* 0x000ea2000c1e1500 */
[----:B------:R-:W-:Y:S03]  /*1950*/  HMMA.16816.F32.BF16 R120, R92, R158, R120 ;  /* 0x0000009e5c78723c */ /* 0x000fe60000041878 */
[----:B------:R-:W-:Y:S05]  /*1960*/  BAR.SYNC.DEFER_BLOCKING 0x0 ;  /* 0x0000000000007b1d */ /* 0x000fea0000010000 */
[----:B------:R-:W-:Y:S01]  /*1970*/  HMMA.16816.F32.BF16 R144, R132, R100, R144 ;  /* 0x000000648490723c */ /* 0x000fe20000041890 */
[----:B0-----:R-:W-:-:S07]  /*1980*/  LEA R81, P0, R15, UR4, 0x1 ;  /* 0x000000040f517c11 */ /* 0x001fce000f8008ff */
[----:B------:R-:W-:Y:S01]  /*1990*/  HMMA.16816.F32.BF16 R124, R92, R82, R124 ;  /* 0x000000525c7c723c */ /* 0x000fe2000004187c */
[----:B------:R-:W-:-:S07]  /*19a0*/  IADD3.X R80, RZ, UR5, RZ, P0, !PT ;  /* 0x00000005ff507c10 */ /* 0x000fce00087fe4ff */
[----:B------:R-:W-:Y:S07]  /*19b0*/  HMMA.16816.F32.BF16 R148, R132, R96, R148 ;  /* 0x000000608494723c */ /* 0x000fee0000041894 */
[----:B------:R-:W-:Y:S01]  /*19c0*/  IADD3 R97, P4, R81, 0x9, RZ ;  /* 0x0000000951617810 */ /* 0x000fe20007f9e0ff */
[----:B------:R-:W-:Y:S03]  /*19d0*/  HMMA.16816.F32.BF16 R128, R92, R86, R128 ;  /* 0x000000565c80723c */ /* 0x000fe60000041880 */
[C---:B------:R-:W-:Y:S01]  /*19e0*/  ISETP.GT.U32.AND P2, PT, R97.reuse, R16, PT ;  /* 0x000000106100720c */ /* 0x040fe20003f44070 */
[----:B------:R-:W-:Y:S01]  /*19f0*/  IMAD.X R82, RZ, RZ, R80, P4 ;  /* 0x000000ffff527224 */ /* 0x000fe200020e0650 */
[----:B------:R-:W-:Y:S01]  /*1a00*/  ISETP.GT.U32.AND P0, PT, R97, R20, PT ;  /* 0x000000146100720c */ /* 0x000fe20003f04070 */
[----:B------:R-:W-:Y:S01]  /*1a10*/  FMUL R101, R121, c[0x0][0x188] ;  /* 0x0000620079657a20 */ /* 0x000fe20000400000 */
[----:B------:R-:W-:Y:S01]  /*1a20*/  IADD3 R83, P3, R81, 0x10, RZ ;  /* 0x0000001051537810 */ /* 0x000fe20007f7e0ff */
[----:B---3--:R-:W-:Y:S01]  /*1a30*/  FMUL R84, R123, c[0x0][0x188] ;  /* 0x000062007b547a20 */ /* 0x008fe20000400000 */
[----:B------:R-:W-:-:S02]  /*1a40*/  ISETP.GT.U32.AND.EX P2, PT, R82, RZ, PT, P2 ;  /* 0x000000ff5200720c */ /* 0x000fc40003f44120 */
[----:B------:R-:W-:Y:S02]  /*1a50*/  ISETP.GT.U32.AND.EX P0, PT, R82, RZ, PT, P0 ;  /* 0x000000ff5200720c */ /* 0x000fe40003f04100 */
[----:B------:R-:W-:Y:S02]  /*1a60*/  IADD3 R97, P4, R81, 0x11, RZ ;  /* 0x0000001151617810 */ /* 0x000fe40007f9e0ff */
[----:B------:R-:W-:Y:S02]  /*1a70*/  ISETP.GT.U32.AND P6, PT, R83, R16, PT ;  /* 0x000000105300720c */ /* 0x000fe40003fc4070 */
[----:B------:R-:W-:Y:S02]  /*1a80*/  IADD3.X R86, RZ, R80, RZ, P3, !PT ;  /* 0x00000050ff567210 */ /* 0x000fe40001ffe4ff */
[----:B------:R-:W-:Y:S02]  /*1a90*/  FSEL R101, R101, -INF , !P2 ;  /* 0xff80000065657808 */ /* 0x000fe40005000000 */
[----:B------:R-:W-:Y:S01]  /*1aa0*/  FSEL R84, R84, -INF , !P0 ;  /* 0xff80000054547808 */ /* 0x000fe20004000000 */
[----:B------:R-:W-:Y:S01]  /*1ab0*/  HMMA.16816.F32.BF16 R144, R92, R102, R144 ;  /* 0x000000665c90723c */ /* 0x000fe20000041890 */
[----:B------:R-:W-:-:S02]  /*1ac0*/  ISETP.GT.U32.AND P2, PT, R97, R16, PT ;  /* 0x000000106100720c */ /* 0x000fc40003f44070 */
[-C--:B------:R-:W-:Y:S01]  /*1ad0*/  ISETP.GT.U32.AND P0, PT, R97, R20.reuse, PT ;  /* 0x000000146100720c */ /* 0x080fe20003f04070 */
[----:B------:R-:W-:Y:S01]  /*1ae0*/  FMUL R97, R124, c[0x0][0x188] ;  /* 0x000062007c617a20 */ /* 0x000fe20000400000 */
[----:B------:R-:W-:Y:S01]  /*1af0*/  ISETP.GT.U32.AND P1, PT, R83, R20, PT ;  /* 0x000000145300720c */ /* 0x000fe20003f24070 */
[----:B------:R-:W-:Y:S01]  /*1b00*/  IMAD.X R82, RZ, RZ, R80, P4 ;  /* 0x000000ffff527224 */ /* 0x000fe200020e0650 */
[----:B------:R-:W-:Y:S02]  /*1b10*/  IADD3 R83, P5, R81, 0x18, RZ ;  /* 0x0000001851537810 */ /* 0x000fe40007fbe0ff */
[----:B------:R-:W-:Y:S01]  /*1b20*/  ISETP.GT.U32.AND.EX P6, PT, R86, RZ, PT, P6 ;  /* 0x000000ff5600720c */ /* 0x000fe20003fc4160 */
[----:B------:R-:W-:Y:S01]  /*1b30*/  FMUL R87, R125, c[0x0][0x188] ;  /* 0x000062007d577a20 */ /* 0x000fe20000400000 */
[C---:B------:R-:W-:Y:S02]  /*1b40*/  ISETP.GT.U32.AND P3, PT, R83.reuse, R16, PT ;  /* 0x000000105300720c */ /* 0x040fe40003f64070 */
[----:B------:R-:W-:-:S02]  /*1b50*/  ISETP.GT.U32.AND P4, PT, R83, R20, PT ;  /* 0x000000145300720c */ /* 0x000fc40003f84070 */
[----:B------:R-:W-:Y:S02]  /*1b60*/  FSEL R97, R97, -INF , !P6 ;  /* 0xff80000061617808 */ /* 0x000fe40007000000 */
[----:B------:R-:W-:Y:S02]  /*1b70*/  IADD3 R83, P6, R81, 0x19, RZ ;  /* 0x0000001951537810 */ /* 0x000fe40007fde0ff */
[C---:B------:R-:W-:Y:S01]  /*1b80*/  ISETP.GT.U32.AND.EX P2, PT, R82.reuse, RZ, PT, P2 ;  /* 0x000000ff5200720c */ /* 0x040fe20003f44120 */
[----:B------:R-:W-:Y:S01]  /*1b90*/  HMMA.16816.F32.BF16 R116, R92, R142, R116 ;  /* 0x0000008e5c74723c */ /* 0x000fe20000041874 */
[----:B------:R-:W-:Y:S01]  /*1ba0*/  ISETP.GT.U32.AND.EX P0, PT, R82, RZ, PT, P0 ;  /* 0x000000ff5200720c */ /* 0x000fe20003f04100 */
[----:B------:R-:W-:Y:S01]  /*1bb0*/  FMUL R127, R127, c[0x0][0x188] ;  /* 0x000062007f7f7a20 */ /* 0x000fe20000400000 */
[----:B------:R-:W-:Y:S01]  /*1bc0*/  FSEL R87, R87, -INF , !P2 ;  /* 0xff80000057577808 */ /* 0x000fe20005000000 */
[----:B------:R-:W-:Y:S01]  /*1bd0*/  FMUL R112, R126, c[0x0][0x188] ;  /* 0x000062007e707a20 */ /* 0x000fe20000400000 */
[----:B------:R-:W-:Y:S01]  /*1be0*/  ISETP.GT.U32.AND.EX P1, PT, R86, RZ, PT, P1 ;  /* 0x000000ff5600720c */ /* 0x000fe20003f24110 */
[----:B------:R-:W-:-:S02]  /*1bf0*/  IMAD.X R82, RZ, RZ, R80, P6 ;  /* 0x000000ffff527224 */ /* 0x000fc400030e0650 */
[----:B------:R-:W-:Y:S01]  /*1c00*/  HMMA.16816.F32.BF16 R136, R92, R90, R136 ;  /* 0x0000005a5c88723c */ /* 0x000fe20000041888 */
[----:B------:R-:W-:Y:S02]  /*1c10*/  ISETP.GT.U32.AND P2, PT, R83, R16, PT ;  /* 0x000000105300720c */ /* 0x000fe40003f44070 */
[----:B------:R-:W-:Y:S02]  /*1c20*/  FSEL R112, R112, -INF , !P1 ;  /* 0xff80000070707808 */ /* 0x000fe40004800000 */
[----:B------:R-:W-:Y:S02]  /*1c30*/  ISETP.GT.U32.AND.EX P2, PT, R82, RZ, PT, P2 ;  /* 0x000000ff5200720c */ /* 0x000fe40003f44120 */
[----:B------:R-:W-:Y:S01]  /*1c40*/  FMUL R91, R129, c[0x0][0x188] ;  /* 0x00006200815b7a20 */ /* 0x000fe20000400000 */
[----:B------:R-:W-:Y:S01]  /*1c50*/  HMMA.16816.F32.BF16 R152, R132, R104, R152 ;  /* 0x000000688498723c */ /* 0x000fe20000041898 */
[----:B------:R-:W-:-:S06]  /*1c60*/  LOP3.LUT R103, R81, 0x28, RZ, 0xfc, !PT ;  /* 0x0000002851677812 */ /* 0x000fcc00078efcff */
[----:B------:R-:W-:Y:S02]  /*1c70*/  FSEL R134, R127, -INF , !P0 ;  /* 0xff8000007f867808 */ /* 0x000fe40004000000 */
[----:B------:R-:W-:Y:S02]  /*1c80*/  ISETP.GT.U32.AND P0, PT, R83, R20, PT ;  /* 0x000000145300720c */ /* 0x000fe40003f04070 */
[----:B------:R-:W-:Y:S01]  /*1c90*/  IADD3 R105, P1, R81, 0x8, RZ ;  /* 0x0000000851697810 */ /* 0x000fe20007f3e0ff */
[----:B------:R-:W-:Y:S01]  /*1ca0*/  HMMA.16816.F32.BF16 R148, R92, R98, R148 ;  /* 0x000000625c94723c */ /* 0x000fe20000041894 */
[----:B------:R-:W-:Y:S02]  /*1cb0*/  IADD3.X R86, RZ, R80, RZ, P5, !PT ;  /* 0x00000050ff567210 */ /* 0x000fe40002ffe4ff */
[----:B------:R-:W-:Y:S02]  /*1cc0*/  ISETP.GT.U32.AND.EX P0, PT, R82, RZ, PT, P0 ;  /* 0x000000ff5200720c */ /* 0x000fe40003f04100 */
[----:B------:R-:W-:-:S02]  /*1cd0*/  FSEL R91, R91, -INF , !P2 ;  /* 0xff8000005b5b7808 */ /* 0x000fc40005000000 */
[-C--:B------:R-:W-:Y:S02]  /*1ce0*/  ISETP.GT.U32.AND P5, PT, R105, R16.reuse, PT ;  /* 0x000000106900720c */ /* 0x080fe40003fa4070 */
[----:B------:R-:W-:Y:S02]  /*1cf0*/  ISETP.GT.U32.AND P2, PT, R103, R16, PT ;  /* 0x000000106700720c */ /* 0x000fe40003f44070 */
[----:B------:R-:W-:Y:S01]  /*1d00*/  IADD3.X R82, RZ, R80, RZ, P1, !PT ;  /* 0x00000050ff527210 */ /* 0x000fe20000ffe4ff */
[----:B------:R-:W-:Y:S01]  /*1d10*/  FMUL R128, R128, c[0x0][0x188] ;  /* 0x0000620080807a20 */ /* 0x000fe20000400000 */
[----:B------:R-:W-:Y:S01]  /*1d20*/  ISETP.GT.U32.AND.EX P3, PT, R86, RZ, PT, P3 ;  /* 0x000000ff5600720c */ /* 0x000fe20003f64130 */
[----:B------:R-:W-:Y:S01]  /*1d30*/  FMUL R99, R120, c[0x0][0x188] ;  /* 0x0000620078637a20 */ /* 0x000fe20000400000 */
[----:B------:R-:W-:Y:S01]  /*1d40*/  ISETP.GT.U32.AND.EX P5, PT, R82, RZ, PT, P5 ;  /* 0x000000ff5200720c */ /* 0x000fe20003fa4150 */
[----:B------:R-:W-:Y:S01]  /*1d50*/  FMUL R133, R144, c[0x0][0x188] ;  /* 0x0000620090857a20 */ /* 0x000fe20000400000 */
[----:B------:R-:W-:Y:S01]  /*1d60*/  ISETP.GT.U32.AND.EX P2, PT, R80, RZ, PT, P2 ;  /* 0x000000ff5000720c */ /* 0x000fe20003f44120 */
[----:B------:R-:W-:Y:S01]  /*1d70*/  FMUL R130, R130, c[0x0][0x188] ;  /* 0x0000620082827a20 */ /* 0x000fe20000400000 */
[----:B------:R-:W-:-:S02]  /*1d80*/  LOP3.LUT R83, R81, 0x21, RZ, 0xfc, !PT ;  /* 0x0000002151537812 */ /* 0x000fc400078efcff */
[----:B------:R-:W-:Y:S01]  /*1d90*/  ISETP.GT.U32.AND.EX P4, PT, R86, RZ, PT, P4 ;  /* 0x000000ff5600720c */ /* 0x000fe20003f84140 */
[----:B------:R-:W-:Y:S01]  /*1da0*/  FMUL R131, R131, c[0x0][0x188] ;  /* 0x0000620083837a20 */ /* 0x000fe20000400000 */
[----:B------:R-:W-:Y:S02]  /*1db0*/  FSEL R159, R128, -INF , !P3 ;  /* 0xff800000809f7808 */ /* 0x000fe40005800000 */
[----:B------:R-:W-:Y:S02]  /*1dc0*/  FSEL R99, R99, -INF , !P5 ;  /* 0xff80000063637808 */ /* 0x000fe40006800000 */
[----:B------:R-:W-:Y:S02]  /*1dd0*/  FSEL R133, R133, -INF , !P2 ;  /* 0xff80000085857808 */ /* 0x000fe40005000000 */
[C---:B------:R-:W-:Y:S02]  /*1de0*/  ISETP.GT.U32.AND P6, PT, R83.reuse, R20, PT ;  /* 0x000000145300720c */ /* 0x040fe40003fc4070 */
[----:B------:R-:W-:-:S02]  /*1df0*/  ISETP.GT.U32.AND P3, PT, R83, R16, PT ;  /* 0x000000105300720c */ /* 0x000fc40003f64070 */
[CC--:B------:R-:W-:Y:S02]  /*1e00*/  ISETP.GE.U32.AND P5, PT, R81.reuse, R16.reuse, PT ;  /* 0x000000105100720c */ /* 0x0c0fe40003fa6070 */
[C---:B------:R-:W-:Y:S02]  /*1e10*/  ISETP.GT.U32.AND P2, PT, R81.reuse, R16, PT ;  /* 0x000000105100720c */ /* 0x040fe40003f44070 */
[----:B------:R-:W-:Y:S02]  /*1e20*/  LOP3.LUT R83, R81, 0x29, RZ, 0xfc, !PT ;  /* 0x0000002951537812 */ /* 0x000fe400078efcff */
[----:B------:R-:W-:Y:S01]  /*1e30*/  FSEL R158, R130, -INF , !P4 ;  /* 0xff800000829e7808 */ /* 0x000fe20006000000 */
[----:B------:R-:W-:Y:S01]  /*1e40*/  FMUL R116, R116, c[0x0][0x188] ;  /* 0x0000620074747a20 */ /* 0x000fe20000400000 */
[----:B------:R-:W-:Y:S01]  /*1e50*/  ISETP.GT.U32.AND P4, PT, R103, R20, PT ;  /* 0x000000146700720c */ /* 0x000fe20003f84070 */
[----:B------:R-:W-:Y:S01]  /*1e60*/  FMUL R103, R117, c[0x0][0x188] ;  /* 0x0000620075677a20 */ /* 0x000fe20000400000 */
[----:B------:R-:W-:Y:S01]  /*1e70*/  FSEL R140, R131, -INF , !P0 ;  /* 0xff800000838c7808 */ /* 0x000fe20004000000 */
[----:B------:R-:W-:Y:S01]  /*1e80*/  FMUL R130, R139, c[0x0][0x188] ;  /* 0x000062008b827a20 */ /* 0x000fe20000400000 */
[C---:B------:R-:W-:Y:S01]  /*1e90*/  ISETP.GE.U32.AND.EX P5, PT, R80.reuse, RZ, PT, P5 ;  /* 0x000000ff5000720c */ /* 0x040fe20003fa6150 */
[----:B------:R-:W-:Y:S01]  /*1ea0*/  FMUL R137, R137, c[0x0][0x188] ;  /* 0x0000620089897a20 */ /* 0x000fe20000400000 */
[----:B------:R-:W-:-:S02]  /*1eb0*/  ISETP.GT.U32.AND.EX P2, PT, R80, RZ, PT, P2 ;  /* 0x000000ff5000720c */ /* 0x000fc40003f44120 */
[C---:B------:R-:W-:Y:S02]  /*1ec0*/  ISETP.GT.U32.AND P0, PT, R83.reuse, R20, PT ;  /* 0x000000145300720c */ /* 0x040fe40003f04070 */
[----:B------:R-:W-:Y:S02]  /*1ed0*/  ISETP.GT.U32.AND P1, PT, R83, R16, PT ;  /* 0x000000105300720c */ /* 0x000fe40003f24070 */
[C---:B------:R-:W-:Y:S02]  /*1ee0*/  ISETP.GT.U32.AND.EX P6, PT, R80.reuse, RZ, PT, P6 ;  /* 0x000000ff5000720c */ /* 0x040fe40003fc4160 */
[----:B------:R-:W-:Y:S02]  /*1ef0*/  LOP3.LUT R83, R81, 0x30, RZ, 0xfc, !PT ;  /* 0x0000003051537812 */ /* 0x000fe400078efcff */
[----:B------:R-:W-:Y:S02]  /*1f00*/  ISETP.GT.U32.AND.EX P3, PT, R80, RZ, PT, P3 ;  /* 0x000000ff5000720c */ /* 0x000fe40003f64130 */
[----:B------:R-:W-:-:S02]  /*1f10*/  FSEL R103, R103, -INF , !P5 ;  /* 0xff80000067677808 */ /* 0x000fc40006800000 */
[----:B------:R-:W-:Y:S02]  /*1f20*/  FSEL R116, R116, -INF , !P2 ;  /* 0xff80000074747808 */ /* 0x000fe40005000000 */
[----:B------:R-:W-:Y:S02]  /*1f30*/  FSEL R130, R130, -INF , !P6 ;  /* 0xff80000082827808 */ /* 0x000fe40007000000 */
[----:B------:R-:W-:Y:S02]  /*1f40*/  FSEL R139, R137, -INF , !P3 ;  /* 0xff800000898b7808 */ /* 0x000fe40005800000 */
[C---:B------:R-:W-:Y:S02]  /*1f50*/  ISETP.GT.U32.AND P6, PT, R83.reuse, R16, PT ;  /* 0x000000105300720c */ /* 0x040fe40003fc4070 */
[----:B------:R-:W-:Y:S01]  /*1f60*/  ISETP.GT.U32.AND P3, PT, R83, R20, PT ;  /* 0x000000145300720c */ /* 0x000fe20003f64070 */
[----:B------:R-:W-:Y:S01]  /*1f70*/  FMUL R141, R148, c[0x0][0x188] ;  /* 0x00006200948d7a20 */ /* 0x000fe20000400000 */
[----:B------:R-:W-:-:S02]  /*1f80*/  LOP3.LUT R83, R81, 0x31, RZ, 0xfc, !PT ;  /* 0x0000003151537812 */ /* 0x000fc400078efcff */
[----:B------:R-:W-:Y:S02]  /*1f90*/  FMNMX R82, R116, R103, !PT ;  /* 0x0000006774527209 */ /* 0x000fe40007800000 */
[----:B------:R-:W-:Y:S02]  /*1fa0*/  ISETP.GT.U32.AND.EX P6, PT, R80, RZ, PT, P6 ;  /* 0x000000ff5000720c */ /* 0x000fe40003fc4160 */
[----:B------:R-:W-:Y:S02]  /*1fb0*/  ISETP.GT.U32.AND P5, PT, R83, R16, PT ;  /* 0x000000105300720c */ /* 0x000fe40003fa4070 */
[----:B------:R-:W-:Y:S01]  /*1fc0*/  FMNMX R82, R99, R82, !PT ;  /* 0x0000005263527209 */ /* 0x000fe20007800000 */
[----:B------:R-:W-:Y:S01]  /*1fd0*/  FMUL R137, R149, c[0x0][0x188] ;  /* 0x0000620095897a20 */ /* 0x000fe20000400000 */
[----:B------:R-:W-:Y:S02]  /*1fe0*/  FSEL R141, R141, -INF , !P6 ;  /* 0xff8000008d8d7808 */ /* 0x000fe40007000000 */
[----:B------:R-:W-:-:S02]  /*1ff0*/  ISETP.GT.U32.AND P6, PT, R81, R20, PT ;  /* 0x000000145100720c */ /* 0x000fc40003fc4070 */
[----:B------:R-:W-:Y:S02]  /*2000*/  ISETP.GT.U32.AND.EX P5, PT, R80, RZ, PT, P5 ;  /* 0x000000ff5000720c */ /* 0x000fe40003fa4150 */
[----:B------:R-:W-:Y:S01]  /*2010*/  FMNMX R82, R101, R82, !PT ;  /* 0x0000005265527209 */ /* 0x000fe20007800000 */
[----:B------:R-:W-:Y:S01]  /*2020*/  FMUL R118, R118, c[0x0][0x188] ;  /* 0x0000620076767a20 */ /* 0x000fe20000400000 */
[----:B------:R-:W-:Y:S01]  /*2030*/  HMMA.16816.F32.BF16 R152, R92, R106, R152 ;  /* 0x0000006a5c98723c */ /* 0x000fe20000041898 */
[----:B------:R-:W-:Y:S02]  /*2040*/  ISETP.GT.U32.AND.EX P6, PT, R80, RZ, PT, P6 ;  /* 0x000000ff5000720c */ /* 0x000fe40003fc4160 */
[----:B------:R-:W-:Y:S02]  /*2050*/  FSEL R137, R137, -INF , !P5 ;  /* 0xff80000089897808 */ /* 0x000fe40006800000 */
[----:B------:R-:W-:Y:S02]  /*2060*/  FMNMX R82, R97, R82, !PT ;  /* 0x0000005261527209 */ /* 0x000fe40007800000 */
[----:B------:R-:W-:-:S02]  /*2070*/  LOP3.LUT R95, R81, 0x20, RZ, 0xfc, !PT ;  /* 0x00000020515f7812 */ /* 0x000fc400078efcff */
[----:B------:R-:W-:Y:S01]  /*2080*/  ISETP.GE.U32.AND P5, PT, R81, R20, PT ;  /* 0x000000145100720c */ /* 0x000fe20003fa6070 */
[----:B------:R-:W-:Y:S01]  /*2090*/  FMUL R119, R119, c[0x0][0x188] ;  /* 0x0000620077777a20 */ /* 0x000fe20000400000 */
[----:B------:R-:W-:Y:S01]  /*20a0*/  FSEL R118, R118, -INF , !P6 ;  /* 0xff80000076767808 */ /* 0x000fe20007000000 */
[----:B------:R-:W-:Y:S01]  /*20b0*/  FMUL R131, R145, c[0x0][0x188] ;  /* 0x0000620091837a20 */ /* 0x000fe20000400000 */
[----:B------:R-:W-:Y:S02]  /*20c0*/  ISETP.GT.U32.AND P6, PT, R95, R16, PT ;  /* 0x000000105f00720c */ /* 0x000fe40003fc4070 */
[----:B------:R-:W-:Y:S02]  /*20d0*/  FMNMX R82, R87, R82, !PT ;  /* 0x0000005257527209 */ /* 0x000fe40007800000 */
[----:B------:R-:W-:Y:S01]  /*20e0*/  ISETP.GE.U32.AND.EX P5, PT, R80, RZ, PT, P5 ;  /* 0x000000ff5000720c */ /* 0x000fe20003fa6150 */
[----:B------:R-:W-:Y:S01]  /*20f0*/  FMUL R136, R136, c[0x0][0x188] ;  /* 0x0000620088887a20 */ /* 0x000fe20000400000 */
[----:B------:R-:W-:Y:S01]  /*2100*/  ISETP.GT.U32.AND.EX P1, PT, R80, RZ, PT, P1 ;  /* 0x000000ff5000720c */ /* 0x000fe20003f24110 */
[----:B------:R-:W-:Y:S01]  /*2110*/  FMUL R122, R122, c[0x0][0x188] ;  /* 0x000062007a7a7a20 */ /* 0x000fe20000400000 */
[----:B------:R-:W-:-:S02]  /*2120*/  ISETP.GT.U32.AND.EX P6, PT, R80, RZ, PT, P6 ;  /* 0x000000ff5000720c */ /* 0x000fc40003fc4160 */
[----:B------:R-:W-:Y:S02]  /*2130*/  FMNMX R82, R159, R82, !PT ;  /* 0x000000529f527209 */ /* 0x000fe40007800000 */
[----:B------:R-:W-:Y:S02]  /*2140*/  FSEL R119, R119, -INF , !P5 ;  /* 0xff80000077777808 */ /* 0x000fe40006800000 */
[----:B------:R-:W-:Y:S02]  /*2150*/  FSEL R131, R131, -INF , !P1 ;  /* 0xff80000083837808 */ /* 0x000fe40004800000 */
[----:B------:R-:W-:Y:S02]  /*2160*/  ISETP.GT.U32.AND P1, PT, R83, R20, PT ;  /* 0x000000145300720c */ /* 0x000fe40003f24070 */
[C---:B------:R-:W-:Y:S02]  /*2170*/  LOP3.LUT R83, R81.reuse, 0x38, RZ, 0xfc, !PT ;  /* 0x0000003851537812 */ /* 0x040fe400078efcff */
[----:B------:R-:W-:-:S02]  /*2180*/  LOP3.LUT R93, R81, 0x39, RZ, 0xfc, !PT ;  /* 0x00000039515d7812 */ /* 0x000fc400078efcff */
[----:B------:R-:W-:Y:S02]  /*2190*/  FSEL R145, R136, -INF , !P6 ;  /* 0xff80000088917808 */ /* 0x000fe40007000000 */
[----:B------:R-:W-:Y:S02]  /*21a0*/  FMNMX R82, R91, R82, !PT ;  /* 0x000000525b527209 */ /* 0x000fe40007800000 */
[----:B------:R-:W-:Y:S02]  /*21b0*/  FSEL R122, R122, -INF , !P2 ;  /* 0xff8000007a7a7808 */ /* 0x000fe40005000000 */
[----:B------:R-:W-:Y:S02]  /*21c0*/  FMNMX R81, R118, R119, !PT ;  /* 0x0000007776517209 */ /* 0x000fe40007800000 */
[----:B------:R-:W-:Y:S02]  /*21d0*/  FMNMX R82, R145, R82, !PT ;  /* 0x0000005291527209 */ /* 0x000fe40007800000 */
[----:B------:R-:W-:-:S02]  /*21e0*/  FMNMX R81, R122, R81, !PT ;  /* 0x000000517a517209 */ /* 0x000fc40007800000 */
[----:B------:R-:W-:Y:S02]  /*21f0*/  ISETP.GT.U32.AND P6, PT, R93, R16, PT ;  /* 0x000000105d00720c */ /* 0x000fe40003fc4070 */
[----:B------:R-:W-:Y:S02]  /*2200*/  FMNMX R82, R139, R82, !PT ;  /* 0x000000528b527209 */ /* 0x000fe40007800000 */
[----:B------:R-:W-:Y:S02]  /*2210*/  FMNMX R81, R84, R81, !PT ;  /* 0x0000005154517209 */ /* 0x000fe40007800000 */
[C---:B------:R-:W-:Y:S02]  /*2220*/  ISETP.GT.U32.AND P2, PT, R83.reuse, R20, PT ;  /* 0x000000145300720c */ /* 0x040fe40003f44070 */
[----:B------:R-:W-:Y:S01]  /*2230*/  ISETP.GT.U32.AND P5, PT, R83, R16, PT ;  /* 0x000000105300720c */ /* 0x000fe20003fa4070 */
[----:B------:R-:W-:Y:S01]  /*2240*/  FMUL R83, R153, c[0x0][0x188] ;  /* 0x0000620099537a20 */ /* 0x000fe20000400000 */
[----:B------:R-:W-:-:S02]  /*2250*/  ISETP.GT.U32.AND.EX P6, PT, R80, RZ, PT, P6 ;  /* 0x000000ff5000720c */ /* 0x000fc40003fc4160 */
[----:B------:R-:W-:Y:S02]  /*2260*/  FMNMX R82, R133, R82, !PT ;  /* 0x0000005285527209 */ /* 0x000fe40007800000 */
[----:B------:R-:W-:Y:S02]  /*2270*/  FMNMX R81, R112, R81, !PT ;  /* 0x0000005170517209 */ /* 0x000fe40007800000 */
[----:B------:R-:W-:Y:S02]  /*2280*/  FSEL R83, R83, -INF , !P6 ;  /* 0xff80000053537808 */ /* 0x000fe40007000000 */
[----:B------:R-:W-:Y:S02]  /*2290*/  FMNMX R82, R131, R82, !PT ;  /* 0x0000005283527209 */ /* 0x000fe40007800000 */
[----:B------:R-:W-:Y:S02]  /*22a0*/  ISETP.GT.U32.AND P6, PT, R95, R20, PT ;  /* 0x000000145f00720c */ /* 0x000fe40003fc4070 */
[----:B------:R-:W-:Y:S01]  /*22b0*/  FMNMX R81, R134, R81, !PT ;  /* 0x0000005186517209 */ /* 0x000fe20007800000 */
[----:B------:R-:W-:Y:S01]  /*22c0*/  FMUL R125, R152, c[0x0][0x188] ;  /* 0x00006200987d7a20 */ /* 0x000fe20000400000 */
[----:B------:R-:W-:Y:S01]  /*22d0*/  ISETP.GT.U32.AND.EX P5, PT, R80, RZ, PT, P5 ;  /* 0x000000ff5000720c */ /* 0x000fe20003fa4150 */
[----:B------:R-:W-:Y:S01]  /*22e0*/  FMUL R138, R138, c[0x0][0x188] ;  /* 0x000062008a8a7a20 */ /* 0x000fe20000400000 */
[----:B------:R-:W-:-:S02]  /*22f0*/  FMNMX R82, R141, R82, !PT ;  /* 0x000000528d527209 */ /* 0x000fc40007800000 */
[----:B------:R-:W-:Y:S02]  /*2300*/  ISETP.GT.U32.AND.EX P6, PT, R80, RZ, PT, P6 ;  /* 0x000000ff5000720c */ /* 0x000fe40003fc4160 */
[----:B------:R-:W-:Y:S02]  /*2310*/  FMNMX R81, R158, R81, !PT ;  /* 0x000000519e517209 */ /* 0x000fe40007800000 */
[----:B------:R-:W-:Y:S02]  /*2320*/  FSEL R125, R125, -INF , !P5 ;  /* 0xff8000007d7d7808 */ /* 0x000fe40006800000 */
[----:B------:R-:W-:Y:S02]  /*2330*/  FMNMX R82, R137, R82, !PT ;  /* 0x0000005289527209 */ /* 0x000fe40007800000 */
[----:B------:R-:W-:Y:S02]  /*2340*/  FSEL R144, R138, -INF , !P6 ;  /* 0xff8000008a907808 */ /* 0x000fe40007000000 */
[----:B------:R-:W-:Y:S01]  /*2350*/  FMNMX R81, R140, R81, !PT ;  /* 0x000000518c517209 */ /* 0x000fe20007800000 */
[----:B------:R-:W-:Y:S01]  /*2360*/  FMUL R146, R146, c[0x0][0x188] ;  /* 0x0000620092927a20 */ /* 0x000fe20000400000 */
[----:B------:R-:W-:-:S02]  /*2370*/  FMNMX R82, R125, R82, !PT ;  /* 0x000000527d527209 */ /* 0x000fc40007800000 */
[----:B------:R-:W-:Y:S02]  /*2380*/  ISETP.GT.U32.AND.EX P4, PT, R80, RZ, PT, P4 ;  /* 0x000000ff5000720c */ /* 0x000fe40003f84140 */
[----:B------:R-:W-:Y:S01]  /*2390*/  FMNMX R81, R144, R81, !PT ;  /* 0x0000005190517209 */ /* 0x000fe20007800000 */
[----:B------:R-:W-:Y:S01]  /*23a0*/  FMUL R132, R147, c[0x0][0x188] ;  /* 0x0000620093847a20 */ /* 0x000fe20000400000 */
[----:B------:R-:W-:Y:S02]  /*23b0*/  FMNMX R86, R83, R82, !PT ;  /* 0x0000005253567209 */ /* 0x000fe40007800000 */
[----:B------:R-:W-:Y:S02]  /*23c0*/  ISETP.GT.U32.AND.EX P0, PT, R80, RZ, PT, P0 ;  /* 0x000000ff5000720c */ /* 0x000fe40003f04100 */
[----:B------:R-:W-:Y:S02]  /*23d0*/  FSEL R138, R146, -INF , !P4 ;  /* 0xff800000928a7808 */ /* 0x000fe40006000000 */
[----:B------:R-:W-:Y:S01]  /*23e0*/  FMNMX R81, R130, R81, !PT ;  /* 0x0000005182517209 */ /* 0x000fe20007800000 */
[----:B------:R-:W-:Y:S01]  /*23f0*/  FMUL R128, R150, c[0x0][0x188] ;  /* 0x0000620096807a20 */ /* 0x000fe20000400000 */
[----:B------:R-:W-:-:S02]  /*2400*/  ISETP.GT.U32.AND P5, PT, R93, R20, PT ;  /* 0x000000145d00720c */ /* 0x000fc40003fa4070 */
[----:B------:R-:W-:Y:S01]  /*2410*/  ISETP.GT.U32.AND.EX P3, PT, R80, RZ, PT, P3 ;  /* 0x000000ff5000720c */ /* 0x000fe20003f64130 */
[----:B------:R-:W0:Y:S01]  /*2420*/  SHFL.BFLY PT, R93, R86, 0x2, 0x1f ;  /* 0x0c401f00565d7f89 */ /* 0x000e2200000e0000 */
[----:B------:R-:W-:Y:S02]  /*2430*/  FSEL R132, R132, -INF , !P0 ;  /* 0xff80000084847808 */ /* 0x000fe40004000000 */
[----:B------:R-:W-:Y:S01]  /*2440*/  FMNMX R81, R138, R81, !PT ;  /* 0x000000518a517209 */ /* 0x000fe20007800000 */
[----:B------:R-:W-:Y:S01]  /*2450*/  FMUL R126, R151, c[0x0][0x188] ;  /* 0x00006200977e7a20 */ /* 0x000fe20000400000 */
[----:B------:R-:W-:Y:S02]  /*2460*/  ISETP.GT.U32.AND.EX P1, PT, R80, RZ, PT, P1 ;  /* 0x000000ff5000720c */ /* 0x000fe40003f24110 */
[----:B------:R-:W-:Y:S02]  /*2470*/  FSEL R128, R128, -INF , !P3 ;  /* 0xff80000080807808 */ /* 0x000fe40005800000 */
[----:B------:R-:W-:Y:S01]  /*2480*/  FMNMX R81, R132, R81, !PT ;  /* 0x0000005184517209 */ /* 0x000fe20007800000 */
[----:B------:R-:W-:Y:S01]  /*2490*/  FMUL R124, R154, c[0x0][0x188] ;  /* 0x000062009a7c7a20 */ /* 0x000fe20000400000 */
[----:B------:R-:W-:-:S02]  /*24a0*/  ISETP.GT.U32.AND.EX P2, PT, R80, RZ, PT, P2 ;  /* 0x000000ff5000720c */ /* 0x000fc40003f44120 */
[----:B------:R-:W-:Y:S02]  /*24b0*/  FSEL R126, R126, -INF , !P1 ;  /* 0xff8000007e7e7808 */ /* 0x000fe40004800000 */
[----:B------:R-:W-:Y:S01]  /*24c0*/  FMNMX R81, R128, R81, !PT ;  /* 0x0000005180517209 */ /* 0x000fe20007800000 */
[----:B------:R-:W-:Y:S01]  /*24d0*/  FMUL R82, R155, c[0x0][0x188] ;  /* 0x000062009b527a20 */ /* 0x000fe20000400000 */
[----:B------:R-:W-:Y:S02]  /*24e0*/  ISETP.GT.U32.AND.EX P5, PT, R80, RZ, PT, P5 ;  /* 0x000000ff5000720c */ /* 0x000fe40003fa4150 */
[----:B------:R-:W-:Y:S02]  /*24f0*/  FSEL R124, R124, -INF , !P2 ;  /* 0xff8000007c7c7808 */ /* 0x000fe40005000000 */
[----:B------:R-:W-:Y:S02]  /*2500*/  FMNMX R81, R126, R81, !PT ;  /* 0x000000517e517209 */ /* 0x000fe40007800000 */
[----:B------:R-:W-:-:S02]  /*2510*/  FSEL R82, R82, -INF , !P5 ;  /* 0xff80000052527808 */ /* 0x000fc40006800000 */
[----:B------:R-:W-:-:S04]  /*2520*/  FMNMX R81, R124, R81, !PT ;  /* 0x000000517c517209 */ /* 0x000fc80007800000 */
[----:B------:R-:W-:Y:S02]  /*2530*/  FMNMX R81, R82, R81, !PT ;  /* 0x0000005152517209 */ /* 0x000fe40007800000 */
[----:B0-----:R-:W-:-:S03]  /*2540*/  FMNMX R93, R86, R93, !PT ;  /* 0x0000005d565d7209 */ /* 0x001fc60007800000 */
[----:B------:R-:W0:Y:S04]  /*2550*/  SHFL.BFLY PT, R86, R81, 0x2, 0x1f ;  /* 0x0c401f0051567f89 */ /* 0x000e2800000e0000 */
[----:B------:R-:W1:Y:S04]  /*2560*/  SHFL.BFLY PT, R80, R93, 0x1, 0x1f ;  /* 0x0c201f005d507f89 */ /* 0x000e6800000e0000 */
[----:B--2---:R-:W-:Y:S04]  /*2570*/  STS.U16 [R7+0x2000], R108 ;  /* 0x0020006c07007388 */ /* 0x004fe80000000400 */
[----:B------:R-:W-:Y:S04]  /*2580*/  STS.U16 [R7+0x2400], R156 ;  /* 0x0024009c07007388 */ /* 0x000fe80000000400 */
[----:B------:R-:W-:Y:S01]  /*2590*/  STS.U16 [R7+0x2800], R114 ;  /* 0x0028007207007388 */ /* 0x000fe20000000400 */
[----:B0-----:R-:W-:-:S03]  /*25a0*/  FMNMX R86, R81, R86, !PT ;  /* 0x0000005651567209 */ /* 0x001fc60007800000 */
[----:B------:R-:W-:Y:S04]  /*25b0*/  STS.U16 [R7+0x2c00], R110 ;  /* 0x002c006e07007388 */ /* 0x000fe80000000400 */
[----:B------:R-:W0:Y:S04]  /*25c0*/  SHFL.BFLY PT, R95, R86, 0x1, 0x1f ;  /* 0x0c201f00565f7f89 */ /* 0x000e2800000e0000 */
[----:B-----5:R-:W-:Y:S04]  /*25d0*/  STS.U16 [R7+0x3000], R206 ;  /* 0x003000ce07007388 */ /* 0x020fe80000000400 */
        /* <DEDUP_REMOVED lines=9> */
[----:B------:R2:W-:Y:S04]  /*2670*/  STS.U16 [R8+0x3a00], R85 ;  /* 0x003a005508007388 */ /* 0x0005e80000000400 */
[----:B------:R-:W-:Y:S04]  /*2680*/  STS.U16 [R8+0x3e00], R89 ;  /* 0x003e005908007388 */ /* 0x000fe80000000400 */
[----:B------:R-:W-:Y:S01]  /*2690*/  BAR.SYNC.DEFER_BLOCKING 0x0 ;  /* 0x0000000000007b1d */ /* 0x000fe20000010000 */
[----:B-1----:R-:W-:-:S02]  /*26a0*/  FMNMX R80, R93, R80, !PT ;  /* 0x000000505d507209 */ /* 0x002fc40007800000 */
[----:B0-----:R-:W-:Y:S02]  /*26b0*/  FMNMX R81, R86, R95, !PT ;  /* 0x0000005f56517209 */ /* 0x001fe40007800000 */
[----:B------:R-:W-:Y:S02]  /*26c0*/  FMNMX R80, R80, R23, !PT ;  /* 0x0000001750507209 */ /* 0x000fe40007800000 */
[----:B------:R-:W-:-:S03]  /*26d0*/  FMNMX R81, R81, R22, !PT ;  /* 0x0000001651517209 */ /* 0x000fc60007800000 */
[----:B------:R-:W-:Y:S02]  /*26e0*/  FADD R23, -R80, R23 ;  /* 0x0000001750177221 */ /* 0x000fe40000000100 */
[----:B------:R-:W-:Y:S02]  /*26f0*/  FADD R22, -R81, R22 ;  /* 0x0000001651167221 */ /* 0x000fe40000000100 */
[--C-:B------:R-:W-:Y:S01]  /*2700*/  FADD R116, R116, -R80.reuse ;  /* 0x8000005074747221 */ /* 0x100fe20000000000 */
[----:B------:R-:W0:Y:S01]  /*2710*/  LDSM.16.M88.4 R92, [R19+0x3400] ;  /* 0x00340000135c783b */ /* 0x000e220000000200 */
[--C-:B------:R-:W-:Y:S02]  /*2720*/  FADD R103, R103, -R80.reuse ;  /* 0x8000005067677221 */ /* 0x100fe40000000000 */
[--C-:B------:R-:W-:Y:S01]  /*2730*/  FADD R99, R99, -R80.reuse ;  /* 0x8000005063637221 */ /* 0x100fe20000000000 */
[----:B------:R-:W-:Y:S01]  /*2740*/  LDSM.16.M88.4 R108, [R19+0x2400] ;  /* 0x00240000136c783b */ /* 0x000fe20000000200 */
[----:B------:R-:W-:-:S02]  /*2750*/  FADD R101, R101, -R80 ;  /* 0x8000005065657221 */ /* 0x000fc40000000000 */
[----:B------:R-:W-:Y:S01]  /*2760*/  FMUL R23, R23, 1.4426950216293334961 ;  /* 0x3fb8aa3b17177820 */ /* 0x000fe20000400000 */
[----:B------:R-:W-:Y:S01]  /*2770*/  LDSM.16.M88.4 R104, [R19+0x2800] ;  /* 0x002800001368783b */ /* 0x000fe20000000200 */
[--C-:B------:R-:W-:Y:S02]  /*2780*/  FADD R118, R118, -R81.reuse ;  /* 0x8000005176767221 */ /* 0x100fe40000000000 */
[--C-:B------:R-:W-:Y:S02]  /*2790*/  FADD R119, R119, -R81.reuse ;  /* 0x8000005177777221 */ /* 0x100fe40000000000 */
[--C-:B------:R-:W-:Y:S02]  /*27a0*/  FADD R86, R122, -R81.reuse ;  /* 0x800000517a567221 */ /* 0x100fe40000000000 */
[----:B------:R-:W-:Y:S01]  /*27b0*/  FMUL R22, R22, 1.4426950216293334961 ;  /* 0x3fb8aa3b16167820 */ /* 0x000fe20000400000 */
[----:B------:R-:W1:Y:S01]  /*27c0*/  LDSM.16.M88.4 R120, [R19+0x2000] ;  /* 0x002000001378783b */ /* 0x000e620000000200 */
[----:B------:R-:W-:-:S02]  /*27d0*/  FADD R84, R84, -R81 ;  /* 0x8000005154547221 */ /* 0x000fc40000000000 */
[----:B------:R-:W-:Y:S02]  /*27e0*/  FMUL R116, R116, 1.4426950216293334961 ;  /* 0x3fb8aa3b74747820 */ /* 0x000fe40000400000 */
[----:B------:R-:W-:Y:S02]  /*27f0*/  FMUL R103, R103, 1.4426950216293334961 ;  /* 0x3fb8aa3b67677820 */ /* 0x000fe40000400000 */
[----:B------:R-:W-:Y:S02]  /*2800*/  FMUL R99, R99, 1.4426950216293334961 ;  /* 0x3fb8aa3b63637820 */ /* 0x000fe40000400000 */
[----:B------:R-:W-:Y:S02]  /*2810*/  FMUL R101, R101, 1.4426950216293334961 ;  /* 0x3fb8aa3b65657820 */ /* 0x000fe40000400000 */
[----:B------:R-:W-:Y:S02]  /*2820*/  FMUL R118, R118, 1.4426950216293334961 ;  /* 0x3fb8aa3b76767820 */ /* 0x000fe40000400000 */
[----:B------:R-:W-:-:S02]  /*2830*/  FMUL R119, R119, 1.4426950216293334961 ;  /* 0x3fb8aa3b77777820 */ /* 0x000fc40000400000 */
[----:B------:R-:W-:Y:S02]  /*2840*/  FMUL R86, R86, 1.4426950216293334961 ;  /* 0x3fb8aa3b56567820 */ /* 0x000fe40000400000 */
[----:B------:R-:W-:Y:S01]  /*2850*/  FMUL R84, R84, 1.4426950216293334961 ;  /* 0x3fb8aa3b54547820 */ /* 0x000fe20000400000 */
[----:B------:R-:W2:Y:S01]  /*2860*/  MUFU.EX2 R23, R23 ;  /* 0x0000001700177308 */ /* 0x000ea20000000800 */
[----:B------:R-:W-:-:S07]  /*2870*/  FADD R97, R97, -R80 ;  /* 0x8000005061617221 */ /* 0x000fce0000000000 */
[----:B------:R-:W3:Y:S01]  /*2880*/  MUFU.EX2 R22, R22 ;  /* 0x0000001600167308 */ /* 0x000ee20000000800 */
[----:B------:R-:W-:-:S07]  /*2890*/  FMUL R149, R97, 1.4426950216293334961 ;  /* 0x3fb8aa3b61957820 */ /* 0x000fce0000400000 */
[----:B------:R-:W-:Y:S08]  /*28a0*/  MUFU.EX2 R142, R116 ;  /* 0x00000074008e7308 */ /* 0x000ff00000000800 */
[----:B------:R-:W4:Y:S08]  /*28b0*/  MUFU.EX2 R135, R103 ;  /* 0x0000006700877308 */ /* 0x000f300000000800 */
[----:B------:R5:W-:Y:S08]  /*28c0*/  MUFU.EX2 R129, R99 ;  /* 0x0000006300817308 */ /* 0x000bf00000000800 */
[----:B------:R0:W-:Y:S01]  /*28d0*/  MUFU.EX2 R136, R101 ;  /* 0x0000006500887308 */ /* 0x0001e20000000800 */
[----:B-----5:R-:W-:Y:S07]  /*28e0*/  LDSM.16.M88.4 R96, [R19+0x3000] ;  /* 0x003000001360783b */ /* 0x020fee0000000200 */
[----:B------:R-:W-:Y:S01]  /*28f0*/  MUFU.EX2 R143, R118 ;  /* 0x00000076008f7308 */ /* 0x000fe20000000800 */
[----:B0-----:R-:W0:Y:S07]  /*2900*/  LDSM.16.M88.4 R100, [R19+0x2c00] ;  /* 0x002c00001364783b */ /* 0x001e2e0000000200 */
[----:B------:R-:W5:Y:S08]  /*2910*/  MUFU.EX2 R148, R119 ;  /* 0x0000007700947308 */ /* 0x000f700000000800 */
[----:B------:R3:W-:Y:S08]  /*2920*/  MUFU.EX2 R146, R86 ;  /* 0x0000005600927308 */ /* 0x0007f00000000800 */
[----:B------:R1:W0:Y:S01]  /*2930*/  MUFU.EX2 R127, R84 ;  /* 0x00000054007f7308 */ /* 0x0002220000000800 */
[----:B------:R-:W-:-:S02]  /*2940*/  FADD R87, R87, -R80 ;  /* 0x8000005057577221 */ /* 0x000fc40000000000 */
[----:B--2---:R-:W-:Y:S02]  /*2950*/  FMUL R85, R23, R65 ;  /* 0x0000004117557220 */ /* 0x004fe40000400000 */
[----:B------:R-:W-:Y:S02]  /*2960*/  FMUL R150, R87, 1.4426950216293334961 ;  /* 0x3fb8aa3b57967820 */ /* 0x000fe40000400000 */
[C---:B---3--:R-:W-:Y:S02]  /*2970*/  FMUL R86, R22.reuse, R66 ;  /* 0x0000004216567220 */ /* 0x048fe40000400000 */
[----:B-1----:R-:W-:Y:S02]  /*2980*/  FMUL R84, R23, R64 ;  /* 0x0000004017547220 */ /* 0x002fe40000400000 */
[----:B------:R-:W-:Y:S01]  /*2990*/  FMUL R87, R22, R67 ;  /* 0x0000004316577220 */ /* 0x000fe20000400000 */
[----:B----4-:R-:W-:Y:S01]  /*29a0*/  F2FP.BF16.PACK_AB R116, R135, R142 ;  /* 0x0000008e8774723e */ /* 0x010fe200000010ff */
[C---:B------:R-:W-:Y:S01]  /*29b0*/  FMUL R64, R23.reuse, R60 ;  /* 0x0000003c17407220 */ /* 0x040fe20000400000 */
[----:B-----5:R-:W-:Y:S01]  /*29c0*/  F2FP.BF16.PACK_AB R117, R148, R143 ;  /* 0x0000008f9475723e */ /* 0x020fe200000010ff */
[----:B------:R-:W-:Y:S01]  /*29d0*/  FMUL R65, R23, R61 ;  /* 0x0000003d17417220 */ /* 0x000fe20000400000 */
[----:B------:R-:W-:Y:S01]  /*29e0*/  F2FP.BF16.PACK_AB R118, R136, R129 ;  /* 0x000000818876723e */ /* 0x000fe200000010ff */
[C---:B------:R-:W-:Y:S01]  /*29f0*/  FMUL R66, R22.reuse, R62 ;  /* 0x0000003e16427220 */ /* 0x040fe20000400000 */
[----:B0-----:R-:W-:Y:S01]  /*2a00*/  F2FP.BF16.PACK_AB R119, R127, R146 ;  /* 0x000000927f77723e */ /* 0x001fe200000010ff */
[----:B------:R-:W-:-:S02]  /*2a10*/  FMUL R67, R22, R63 ;  /* 0x0000003f16437220 */ /* 0x000fc40000400000 */
[----:B------:R-:W-:Y:S02]  /*2a20*/  FADD R91, R91, -R80 ;  /* 0x800000505b5b7221 */ /* 0x000fe40000000000 */
[C---:B------:R-:W-:Y:S02]  /*2a30*/  FMUL R60, R23.reuse, R56 ;  /* 0x00000038173c7220 */ /* 0x040fe40000400000 */
[----:B------:R-:W-:Y:S02]  /*2a40*/  FMUL R61, R23, R57 ;  /* 0x00000039173d7220 */ /* 0x000fe40000400000 */
[C---:B------:R-:W-:Y:S02]  /*2a50*/  FMUL R62, R22.reuse, R58 ;  /* 0x0000003a163e7220 */ /* 0x040fe40000400000 */
[----:B------:R-:W-:Y:S02]  /*2a60*/  FMUL R63, R22, R59 ;  /* 0x0000003b163f7220 */ /* 0x000fe40000400000 */
[----:B------:R-:W-:-:S02]  /*2a70*/  FADD R56, R158, -R81 ;  /* 0x800000519e387221 */ /* 0x000fc40000000000 */
[----:B------:R-:W-:Y:S02]  /*2a80*/  FMUL R147, R91, 1.4426950216293334961 ;  /* 0x3fb8aa3b5b937820 */ /* 0x000fe40000400000 */
[----:B------:R-:W0:Y:S01]  /*2a90*/  LDSM.16.M88.4 R88, [R19+0x3800] ;  /* 0x003800001358783b */ /* 0x000e220000000200 */
[----:B------:R-:W-:Y:S01]  /*2aa0*/  HMMA.16816.F32.BF16 R60, R116, R92, R60 ;  /* 0x0000005c743c723c */ /* 0x000fe2000004183c */
[----:B------:R-:W-:Y:S02]  /*2ab0*/  FADD R159, R159, -R80 ;  /* 0x800000509f9f7221 */ /* 0x000fe40000000000 */
[----:B------:R-:W-:Y:S02]  /*2ac0*/  FADD R112, R112, -R81 ;  /* 0x8000005170707221 */ /* 0x000fe40000000000 */
[----:B------:R-:W-:Y:S02]  /*2ad0*/  FMUL R76, R23, R76 ;  /* 0x0000004c174c7220 */ /* 0x000fe40000400000 */
[----:B------:R-:W-:-:S02]  /*2ae0*/  FMUL R92, R56, 1.4426950216293334961 ;  /* 0x3fb8aa3b385c7820 */ /* 0x000fc40000400000 */
[C---:B------:R-:W-:Y:S02]  /*2af0*/  FMUL R56, R23.reuse, R52 ;  /* 0x0000003417387220 */ /* 0x040fe40000400000 */
[----:B------:R-:W-:Y:S02]  /*2b00*/  FMUL R77, R23, R77 ;  /* 0x0000004d174d7220 */ /* 0x000fe40000400000 */
[C---:B------:R-:W-:Y:S02]  /*2b10*/  FMUL R78, R22.reuse, R78 ;  /* 0x0000004e164e7220 */ /* 0x040fe40000400000 */
[----:B------:R-:W-:Y:S02]  /*2b20*/  FMUL R79, R22, R79 ;  /* 0x0000004f164f7220 */ /* 0x000fe40000400000 */
[--C-:B------:R-:W-:Y:S02]  /*2b30*/  FADD R134, R134, -R81.reuse ;  /* 0x8000005186867221 */ /* 0x100fe40000000000 */
[----:B------:R-:W-:-:S02]  /*2b40*/  FADD R52, R140, -R81 ;  /* 0x800000518c347221 */ /* 0x000fc40000000000 */
[----:B------:R-:W-:Y:S02]  /*2b50*/  FMUL R152, R159, 1.4426950216293334961 ;  /* 0x3fb8aa3b9f987820 */ /* 0x000fe40000400000 */
[----:B------:R-:W-:Y:S02]  /*2b60*/  FMUL R151, R112, 1.4426950216293334961 ;  /* 0x3fb8aa3b70977820 */ /* 0x000fe40000400000 */
[----:B------:R-:W-:Y:S02]  /*2b70*/  FADD R139, R139, -R80 ;  /* 0x800000508b8b7221 */ /* 0x000fe40000000000 */
[----:B------:R-:W-:Y:S02]  /*2b80*/  FMUL R134, R134, 1.4426950216293334961 ;  /* 0x3fb8aa3b86867820 */ /* 0x000fe40000400000 */
[----:B------:R-:W-:Y:S01]  /*2b90*/  FMUL R52, R52, 1.4426950216293334961 ;  /* 0x3fb8aa3b34347820 */ /* 0x000fe20000400000 */
[C---:B------:R-:W-:Y:S01]  /*2ba0*/  HMMA.16816.F32.BF16 R76, R116.reuse, R120, R76 ;  /* 0x00000078744c723c */ /* 0x040fe2000004184c */
[----:B------:R-:W-:Y:S01]  /*2bb0*/  FMUL R156, R139, 1.4426950216293334961 ;  /* 0x3fb8aa3b8b9c7820 */ /* 0x000fe20000400000 */
[----:B------:R-:W-:Y:S01]  /*2bc0*/  MUFU.EX2 R149, R149 ;  /* 0x0000009500957308 */ /* 0x000fe20000000800 */
[----:B------:R-:W1:Y:S07]  /*2bd0*/  LDSM.16.M88.4 R112, [R19+0x3c00] ;  /* 0x003c00001370783b */ /* 0x000e6e0000000200 */
[----:B------:R-:W-:Y:S08]  /*2be0*/  MUFU.EX2 R150, R150 ;  /* 0x0000009600967308 */ /* 0x000ff00000000800 */
[----:B------:R-:W-:Y:S08]  /*2bf0*/  MUFU.EX2 R152, R152 ;  /* 0x0000009800987308 */ /* 0x000ff00000000800 */
[----:B------:R-:W-:Y:S08]  /*2c00*/  MUFU.EX2 R147, R147 ;  /* 0x0000009300937308 */ /* 0x000ff00000000800 */
[----:B------:R-:W-:Y:S08]  /*2c10*/  MUFU.EX2 R151, R151 ;  /* 0x0000009700977308 */ /* 0x000ff00000000800 */
[----:B------:R-:W2:Y:S08]  /*2c20*/  MUFU.EX2 R158, R134 ;  /* 0x00000086009e7308 */ /* 0x000eb00000000800 */
[----:B------:R-:W-:Y:S08]  /*2c30*/  MUFU.EX2 R140, R92 ;  /* 0x0000005c008c7308 */ /* 0x000ff00000000800 */
[----:B------:R3:W4:Y:S01]  /*2c40*/  MUFU.EX2 R139, R52 ;  /* 0x00000034008b7308 */ /* 0x0007220000000800 */
[----:B------:R-:W-:Y:S01]  /*2c50*/  HMMA.16816.F32.BF16 R84, R116, R100, R84 ;  /* 0x000000647454723c */ /* 0x000fe20000041854 */
[----:B------:R-:W-:Y:S01]  /*2c60*/  FMUL R57, R23, R53 ;  /* 0x0000003517397220 */ /* 0x000fe20000400000 */
[----:B--2---:R-:W-:Y:S01]  /*2c70*/  F2FP.BF16.PACK_AB R53, R158, R151 ;  /* 0x000000979e35723e */ /* 0x004fe200000010ff */
[----:B------:R-:W-:-:S05]  /*2c80*/  FMUL R58, R22, R54 ;  /* 0x00000036163a7220 */ /* 0x000fca0000400000 */
[C---:B------:R-:W-:Y:S01]  /*2c90*/  HMMA.16816.F32.BF16 R64, R116.reuse, R96, R64 ;  /* 0x000000607440723c */ /* 0x040fe20000041840 */
[----:B------:R-:W-:Y:S01]  /*2ca0*/  FMUL R59, R22, R55 ;  /* 0x00000037163b7220 */ /* 0x000fe20000400000 */
[----:B---3--:R-:W-:Y:S02]  /*2cb0*/  F2FP.BF16.PACK_AB R52, R150, R149 ;  /* 0x000000959634723e */ /* 0x008fe400000010ff */
[----:B------:R-:W-:Y:S02]  /*2cc0*/  F2FP.BF16.PACK_AB R54, R147, R152 ;  /* 0x000000989336723e */ /* 0x000fe400000010ff */
[----:B----4-:R-:W-:Y:S02]  /*2cd0*/  F2FP.BF16.PACK_AB R55, R139, R140 ;  /* 0x0000008c8b37723e */ /* 0x010fe400000010ff */
[----:B0-----:R-:W-:Y:S01]  /*2ce0*/  HMMA.16816.F32.BF16 R56, R116, R88, R56 ;  /* 0x000000587438723c */ /* 0x001fe20000041838 */
[----:B------:R-:W-:-:S07]  /*2cf0*/  FADD R133, R133, -R80 ;  /* 0x8000005085857221 */ /* 0x000fce0000000000 */
[----:B------:R-:W-:Y:S01]  /*2d00*/  HMMA.16816.F32.BF16 R120, R52, R122, R76 ;  /* 0x0000007a3478723c */ /* 0x000fe2000004184c */
[----:B------:R-:W0:Y:S01]  /*2d10*/  LDSM.16.M88.4 R76, [R10+0x2000] ;  /* 0x002000000a4c783b */ /* 0x000e220000000200 */
[--C-:B------:R-:W-:Y:S02]  /*2d20*/  FADD R137, R137, -R80.reuse ;  /* 0x8000005089897221 */ /* 0x100fe40000000000 */
[--C-:B------:R-:W-:Y:S02]  /*2d30*/  FADD R145, R145, -R80.reuse ;  /* 0x8000005091917221 */ /* 0x100fe40000000000 */
[----:B------:R-:W-:Y:S02]  /*2d40*/  FADD R131, R131, -R80 ;  /* 0x8000005083837221 */ /* 0x000fe40000000000 */
[--C-:B------:R-:W-:Y:S02]  /*2d50*/  FADD R144, R144, -R81.reuse ;  /* 0x8000005190907221 */ /* 0x100fe40000000000 */
[----:B------:R-:W-:-:S02]  /*2d60*/  FADD R138, R138, -R81 ;  /* 0x800000518a8a7221 */ /* 0x000fc40000000000 */
[--C-:B------:R-:W-:Y:S01]  /*2d70*/  FADD R132, R132, -R81.reuse ;  /* 0x8000005184847221 */ /* 0x100fe20000000000 */
[C---:B------:R-:W-:Y:S01]  /*2d80*/  HMMA.16816.F32.BF16 R100, R52.reuse, R102, R84 ;  /* 0x000000663464723c */ /* 0x040fe20000041854 */
[----:B------:R-:W-:Y:S02]  /*2d90*/  FADD R130, R130, -R81 ;  /* 0x8000005182827221 */ /* 0x000fe40000000000 */
[----:B------:R-:W-:Y:S02]  /*2da0*/  FADD R142, R142, R135 ;  /* 0x000000878e8e7221 */ /* 0x000fe40000000000 */
[----:B------:R-:W-:Y:S02]  /*2db0*/  FADD R143, R143, R148 ;  /* 0x000000948f8f7221 */ /* 0x000fe40000000000 */
[----:B------:R-:W-:Y:S01]  /*2dc0*/  FMUL R154, R133, 1.4426950216293334961 ;  /* 0x3fb8aa3b859a7820 */ /* 0x000fe20000400000 */
[----:B------:R-:W-:Y:S01]  /*2dd0*/  HMMA.16816.F32.BF16 R96, R52, R98, R64 ;  /* 0x000000623460723c */ /* 0x000fe20000041840 */
[----:B------:R-:W-:Y:S01]  /*2de0*/  FMUL R134, R137, 1.4426950216293334961 ;  /* 0x3fb8aa3b89867820 */ /* 0x000fe20000400000 */
[----:B------:R-:W2:Y:S01]  /*2df0*/  LDSM.16.M88.4 R64, [R10+0x2c00] ;  /* 0x002c00000a40783b */ /* 0x000ea20000000200 */
[----:B------:R-:W-:-:S02]  /*2e00*/  FMUL R72, R23, R72 ;  /* 0x0000004817487220 */ /* 0x000fc40000400000 */
[C---:B------:R-:W-:Y:S02]  /*2e10*/  FMUL R73, R23.reuse, R73 ;  /* 0x0000004917497220 */ /* 0x040fe40000400000 */
[C---:B------:R-:W-:Y:S02]  /*2e20*/  FMUL R74, R22.reuse, R74 ;  /* 0x0000004a164a7220 */ /* 0x040fe40000400000 */
[C---:B------:R-:W-:Y:S02]  /*2e30*/  FMUL R75, R22.reuse, R75 ;  /* 0x0000004b164b7220 */ /* 0x040fe40000400000 */
[C---:B------:R-:W-:Y:S02]  /*2e40*/  FMUL R68, R23.reuse, R68 ;  /* 0x0000004417447220 */ /* 0x040fe40000400000 */
[----:B------:R-:W-:Y:S02]  /*2e50*/  FMUL R69, R23, R69 ;  /* 0x0000004517457220 */ /* 0x000fe40000400000 */
[----:B------:R-:W-:-:S02]  /*2e60*/  FMUL R70, R22, R70 ;  /* 0x0000004616467220 */ /* 0x000fc40000400000 */
[C---:B------:R-:W-:Y:S02]  /*2e70*/  FMUL R71, R22.reuse, R71 ;  /* 0x0000004716477220 */ /* 0x040fe40000400000 */
[----:B------:R-:W-:Y:S02]  /*2e80*/  FMUL R145, R145, 1.4426950216293334961 ;  /* 0x3fb8aa3b91917820 */ /* 0x000fe40000400000 */
[C---:B------:R-:W-:Y:S02]  /*2e90*/  FMUL R48, R23.reuse, R48 ;  /* 0x0000003017307220 */ /* 0x040fe40000400000 */
[----:B------:R-:W-:Y:S02]  /*2ea0*/  FMUL R49, R23, R49 ;  /* 0x0000003117317220 */ /* 0x000fe40000400000 */
[C---:B------:R-:W-:Y:S02]  /*2eb0*/  FMUL R50, R22.reuse, R50 ;  /* 0x0000003216327220 */ /* 0x040fe40000400000 */
[----:B------:R-:W-:-:S02]  /*2ec0*/  FMUL R51, R22, R51 ;  /* 0x0000003316337220 */ /* 0x000fc40000400000 */
[----:B------:R-:W-:Y:S02]  /*2ed0*/  FMUL R133, R131, 1.4426950216293334961 ;  /* 0x3fb8aa3b83857820 */ /* 0x000fe40000400000 */
[----:B------:R-:W-:Y:S02]  /*2ee0*/  FMUL R137, R144, 1.4426950216293334961 ;  /* 0x3fb8aa3b90897820 */ /* 0x000fe40000400000 */
[----:B------:R-:W-:Y:S02]  /*2ef0*/  FMUL R85, R138, 1.4426950216293334961 ;  /* 0x3fb8aa3b8a557820 */ /* 0x000fe40000400000 */
[----:B------:R-:W-:Y:S02]  /*2f00*/  FMUL R132, R132, 1.4426950216293334961 ;  /* 0x3fb8aa3b84847820 */ /* 0x000fe40000400000 */
[----:B------:R-:W-:Y:S02]  /*2f10*/  FMUL R130, R130, 1.4426950216293334961 ;  /* 0x3fb8aa3b82827820 */ /* 0x000fe40000400000 */
[----:B------:R-:W-:-:S02]  /*2f20*/  FADD R129, R129, R142 ;  /* 0x0000008e81817221 */ /* 0x000fc40000000000 */
[----:B------:R-:W-:Y:S01]  /*2f30*/  FADD R146, R146, R143 ;  /* 0x0000008f92927221 */ /* 0x000fe20000000000 */
[----:B------:R-:W-:Y:S01]  /*2f40*/  MUFU.EX2 R145, R145 ;  /* 0x0000009100917308 */ /* 0x000fe20000000800 */
[----:B------:R-:W-:Y:S01]  /*2f50*/  FADD R136, R136, R129 ;  /* 0x0000008188887221 */ /* 0x000fe20000000000 */
[----:B------:R-:W-:Y:S01]  /*2f60*/  HMMA.16816.F32.BF16 R72, R116, R108, R72 ;  /* 0x0000006c7448723c */ /* 0x000fe20000041848 */
[----:B------:R-:W-:-:S05]  /*2f70*/  FADD R146, R127, R146 ;  /* 0x000000927f927221 */ /* 0x000fca0000000000 */
[----:B------:R-:W3:Y:S02]  /*2f80*/  MUFU.EX2 R156, R156 ;  /* 0x0000009c009c7308 */ /* 0x000ee40000000800 */
[----:B------:R-:W-:Y:S01]  /*2f90*/  HMMA.16816.F32.BF16 R68, R116, R104, R68 ;  /* 0x000000687444723c */ /* 0x000fe20000041844 */
[----:B------:R-:W-:-:S05]  /*2fa0*/  FADD R149, R149, R136 ;  /* 0x0000008895957221 */ /* 0x000fca0000000000 */
[----:B------:R-:W-:Y:S02]  /*2fb0*/  MUFU.EX2 R154, R154 ;  /* 0x0000009a009a7308 */ /* 0x000fe40000000800 */
[----:B-1----:R-:W-:Y:S01]  /*2fc0*/  HMMA.16816.F32.BF16 R48, R116, R112, R48 ;  /* 0x000000707430723c */ /* 0x002fe20000041830 */
[----:B------:R-:W-:-:S05]  /*2fd0*/  FADD R151, R151, R146 ;  /* 0x0000009297977221 */ /* 0x000fca0000000000 */
[----:B------:R-:W-:Y:S02]  /*2fe0*/  MUFU.EX2 R133, R133 ;  /* 0x0000008500857308 */ /* 0x000fe40000000800 */
[----:B------:R-:W-:Y:S01]  /*2ff0*/  HMMA.16816.F32.BF16 R92, R52, R94, R60 ;  /* 0x0000005e345c723c */ /* 0x000fe2000004183c */
[----:B------:R-:W1:Y:S05]  /*3000*/  LDSM.16.M88.4 R60, [R10+0x3000] ;  /* 0x003000000a3c783b */ /* 0x000e6a0000000200 */
[----:B------:R-:W-:Y:S08]  /*3010*/  MUFU.EX2 R137, R137 ;  /* 0x0000008900897308 */ /* 0x000ff00000000800 */
[----:B------:R-:W4:Y:S08]  /*3020*/  MUFU.EX2 R84, R130 ;  /* 0x0000008200547308 */ /* 0x000f300000000800 */
[----:B------:R-:W-:Y:S08]  /*3030*/  MUFU.EX2 R85, R85 ;  /* 0x0000005500557308 */ /* 0x000ff00000000800 */
[----:B------:R-:W5:Y:S01]  /*3040*/  MUFU.EX2 R132, R132 ;  /* 0x0000008400847308 */ /* 0x000f620000000800 */
[----:B------:R-:W-:-:S02]  /*3050*/  FADD R149, R150, R149 ;  /* 0x0000009596957221 */ /* 0x000fc40000000000 */
[----:B------:R-:W-:Y:S01]  /*3060*/  FADD R151, R158, R151 ;  /* 0x000000979e977221 */ /* 0x000fe20000000000 */
[----:B------:R-:W-:Y:S01]  /*3070*/  HMMA.16816.F32.BF16 R88, R52, R90, R56 ;  /* 0x0000005a3458723c */ /* 0x000fe20000041838 */
[----:B------:R-:W-:Y:S01]  /*3080*/  FADD R141, R141, -R80 ;  /* 0x800000508d8d7221 */ /* 0x000fe20000000000 */
[----:B------:R-:W1:Y:S01]  /*3090*/  LDSM.16.M88.4 R56, [R10+0x3400] ;  /* 0x003400000a38783b */ /* 0x000e620000000200 */
[----:B------:R-:W-:Y:S02]  /*30a0*/  FADD R128, R128, -R81 ;  /* 0x8000005180807221 */ /* 0x000fe40000000000 */
[----:B------:R-:W-:Y:S02]  /*30b0*/  FADD R152, R152, R149 ;  /* 0x0000009598987221 */ /* 0x000fe40000000000 */
[----:B------:R-:W-:Y:S02]  /*30c0*/  FADD R140, R140, R151 ;  /* 0x000000978c8c7221 */ /* 0x000fe40000000000 */
[----:B------:R-:W-:-:S02]  /*30d0*/  FMUL R131, R141, 1.4426950216293334961 ;  /* 0x3fb8aa3b8d837820 */ /* 0x000fc40000400000 */
[----:B------:R-:W-:Y:S01]  /*30e0*/  FMUL R128, R128, 1.4426950216293334961 ;  /* 0x3fb8aa3b80807820 */ /* 0x000fe20000400000 */
[----:B---3--:R-:W-:Y:S01]  /*30f0*/  F2FP.BF16.PACK_AB R116, R156, R145 ;  /* 0x000000919c74723e */ /* 0x008fe200000010ff */
[----:B------:R-:W-:Y:S01]  /*3100*/  FADD R152, R147, R152 ;  /* 0x0000009893987221 */ /* 0x000fe20000000000 */
[----:B----4-:R-:W-:Y:S01]  /*3110*/  F2FP.BF16.PACK_AB R117, R84, R137 ;  /* 0x000000895475723e */ /* 0x010fe200000010ff */
[----:B------:R-:W-:Y:S01]  /*3120*/  FADD R126, R126, -R81 ;  /* 0x800000517e7e7221 */ /* 0x000fe20000000000 */
[----:B------:R-:W-:Y:S01]  /*3130*/  F2FP.BF16.PACK_AB R118, R133, R154 ;  /* 0x0000009a8576723e */ /* 0x000fe200000010ff */
[----:B------:R-:W-:Y:S01]  /*3140*/  FADD R140, R139, R140 ;  /* 0x0000008c8b8c7221 */ /* 0x000fe20000000000 */
[----:B-----5:R-:W-:Y:S01]  /*3150*/  F2FP.BF16.PACK_AB R119, R132, R85 ;  /* 0x000000558477723e */ /* 0x020fe200000010ff */
[----:B------:R-:W-:Y:S01]  /*3160*/  FADD R125, R125, -R80 ;  /* 0x800000507d7d7221 */ /* 0x000fe20000000000 */
[----:B------:R-:W3:Y:S01]  /*3170*/  MUFU.EX2 R131, R131 ;  /* 0x0000008300837308 */ /* 0x000ee20000000800 */
[----:B------:R-:W-:-:S02]  /*3180*/  FMUL R126, R126, 1.4426950216293334961 ;  /* 0x3fb8aa3b7e7e7820 */ /* 0x000fc40000400000 */
[----:B------:R-:W-:Y:S02]  /*3190*/  FADD R145, R145, R152 ;  /* 0x0000009891917221 */ /* 0x000fe40000000000 */
[----:B------:R-:W-:Y:S02]  /*31a0*/  FADD R137, R137, R140 ;  /* 0x0000008c89897221 */ /* 0x000fe40000000000 */
[--C-:B------:R-:W-:Y:S01]  /*31b0*/  FADD R124, R124, -R81.reuse ;  /* 0x800000517c7c7221 */ /* 0x100fe20000000000 */
[----:B------:R-:W4:Y:S01]  /*31c0*/  MUFU.EX2 R128, R128 ;  /* 0x0000008000807308 */ /* 0x000f220000000800 */
[----:B------:R-:W-:Y:S01]  /*31d0*/  FMUL R86, R125, 1.4426950216293334961 ;  /* 0x3fb8aa3b7d567820 */ /* 0x000fe20000400000 */
[----:B0-----:R-:W-:Y:S01]  /*31e0*/  HMMA.16816.F32.BF16 R120, R116, R76, R120 ;  /* 0x0000004c7478723c */ /* 0x001fe20000041878 */
[----:B------:R-:W-:Y:S02]  /*31f0*/  FADD R83, R83, -R80 ;  /* 0x8000005053537221 */ /* 0x000fe40000000000 */
[----:B------:R-:W-:-:S02]  /*3200*/  FADD R82, R82, -R81 ;  /* 0x8000005152527221 */ /* 0x000fc40000000000 */
[----:B------:R-:W-:Y:S01]  /*3210*/  FADD R145, R156, R145 ;  /* 0x000000919c917221 */ /* 0x000fe20000000000 */
[----:B------:R-:W0:Y:S01]  /*3220*/  MUFU.EX2 R134, R134 ;  /* 0x0000008600867308 */ /* 0x000e220000000800 */
[----:B------:R-:W-:Y:S01]  /*3230*/  FMUL R124, R124, 1.4426950216293334961 ;  /* 0x3fb8aa3b7c7c7820 */ /* 0x000fe20000400000 */
[----:B------:R-:W-:Y:S01]  /*3240*/  HMMA.16816.F32.BF16 R108, R52, R110, R72 ;  /* 0x0000006e346c723c */ /* 0x000fe20000041848 */
[----:B------:R-:W-:Y:S01]  /*3250*/  FADD R84, R84, R137 ;  /* 0x0000008954547221 */ /* 0x000fe20000000000 */
[----:B------:R-:W5:Y:S01]  /*3260*/  LDSM.16.M88.4 R72, [R10+0x2400] ;  /* 0x002400000a48783b */ /* 0x000f620000000200 */
[----:B------:R-:W-:-:S03]  /*3270*/  FMUL R83, R83, 1.4426950216293334961 ;  /* 0x3fb8aa3b53537820 */ /* 0x000fc60000400000 */
[----:B------:R-:W0:Y:S01]  /*3280*/  MUFU.EX2 R77, R126 ;  /* 0x0000007e004d7308 */ /* 0x000e220000000800 */
[----:B------:R-:W-:Y:S01]  /*3290*/  FMUL R82, R82, 1.4426950216293334961 ;  /* 0x3fb8aa3b52527820 */ /* 0x000fe20000400000 */
[----:B------:R-:W-:Y:S01]  /*32a0*/  HMMA.16816.F32.BF16 R104, R52, R106, R68 ;  /* 0x0000006a3468723c */ /* 0x000fe20000041844 */
[----:B------:R-:W5:Y:S01]  /*32b0*/  LDSM.16.M88.4 R68, [R10+0x2800] ;  /* 0x002800000a44783b */ /* 0x000f620000000200 */
[----:B------:R-:W-:Y:S02]  /*32c0*/  FADD R154, R154, R145 ;  /* 0x000000919a9a7221 */ /* 0x000fe40000000000 */
[----:B------:R-:W-:-:S04]  /*32d0*/  FADD R85, R85, R84 ;  /* 0x0000005455557221 */ /* 0x000fc80000000000 */
[----:B------:R-:W-:Y:S01]  /*32e0*/  HMMA.16816.F32.BF16 R112, R52, R114, R48 ;  /* 0x000000723470723c */ /* 0x000fe20000041830 */
[----:B------:R-:W5:Y:S01]  /*32f0*/  LDSM.16.M88.4 R52, [R10+0x3800] ;  /* 0x003800000a34783b */ /* 0x000f620000000200 */
[----:B------:R-:W0:Y:S03]  /*3300*/  MUFU.EX2 R86, R86 ;  /* 0x0000005600567308 */ /* 0x000e260000000800 */
[----:B------:R-:W5:Y:S01]  /*3310*/  LDSM.16.M88.4 R48, [R10+0x3c00] ;  /* 0x003c00000a30783b */ /* 0x000f620000000200 */
[----:B------:R-:W-:-:S04]  /*3320*/  FADD R154, R133, R154 ;  /* 0x0000009a859a7221 */ /* 0x000fc80000000000 */
[----:B------:R-:W0:Y:S01]  /*3330*/  MUFU.EX2 R87, R124 ;  /* 0x0000007c00577308 */ /* 0x000e220000000800 */
[----:B------:R-:W-:Y:S01]  /*3340*/  FADD R85, R132, R85 ;  /* 0x0000005584557221 */ /* 0x000fe20000000000 */
[----:B--2---:R-:W-:Y:S06]  /*3350*/  HMMA.16816.F32.BF16 R100, R116, R64, R100 ;  /* 0x000000407464723c */ /* 0x004fec0000041864 */
[----:B------:R-:W2:Y:S01]  /*3360*/  MUFU.EX2 R83, R83 ;  /* 0x0000005300537308 */ /* 0x000ea20000000800 */
[----:B---3--:R-:W-:Y:S02]  /*3370*/  FADD R65, R131, R154 ;  /* 0x0000009a83417221 */ /* 0x008fe40000000000 */
[----:B----4-:R-:W-:-:S05]  /*3380*/  FADD R64, R128, R85 ;  /* 0x0000005580407221 */ /* 0x010fca0000000000 */
[----:B------:R-:W3:Y:S01]  /*3390*/  MUFU.EX2 R82, R82 ;  /* 0x0000005200527308 */ /* 0x000ee20000000800 */
[----:B0-----:R-:W-:Y:S02]  /*33a0*/  FADD R65, R134, R65 ;  /* 0x0000004186417221 */ /* 0x001fe40000000000 */
[----:B------:R-:W-:Y:S01]  /*33b0*/  FADD R64, R77, R64 ;  /* 0x000000404d407221 */ /* 0x000fe20000000000 */
[----:B-1----:R-:W-:Y:S07]  /*33c0*/  HMMA.16816.F32.BF16 R96, R116, R60, R96 ;  /* 0x0000003c7460723c */ /* 0x002fee0000041860 */
[----:B------:R-:W-:-:S02]  /*33d0*/  FADD R60, R86, R65 ;  /* 0x00000041563c7221 */ /* 0x000fc40000000000 */
[----:B------:R-:W-:Y:S02]  /*33e0*/  FADD R61, R87, R64 ;  /* 0x00000040573d7221 */ /* 0x000fe40000000000 */
[----:B--2---:R-:W-:Y:S02]  /*33f0*/  FADD R124, R83, R60 ;  /* 0x0000003c537c7221 */ /* 0x004fe40000000000 */
[----:B---3--:R-:W-:Y:S01]  /*3400*/  FADD R125, R82, R61 ;  /* 0x0000003d527d7221 */ /* 0x008fe20000000000 */
[C---:B------:R-:W-:Y:S02]  /*3410*/  HMMA.16816.F32.BF16 R92, R116.reuse, R56, R92 ;  /* 0x00000038745c723c */ /* 0x040fe4000004185c */
[----:B------:R-:W0:Y:S04]  /*3420*/  SHFL.BFLY PT, R57, R124, 0x2, 0x1f ;  /* 0x0c401f007c397f89 */ /* 0x000e2800000e0000 */
[----:B------:R-:W1:Y:S02]  /*3430*/  SHFL.BFLY PT, R56, R125, 0x2, 0x1f ;  /* 0x0c401f007d387f89 */ /* 0x000e6400000e0000 */
[C---:B-----5:R-:W-:Y:S08]  /*3440*/  HMMA.16816.F32.BF16 R108, R116.reuse, R72, R108 ;  /* 0x00000048746c723c */ /* 0x060ff0000004186c */
[C---:B------:R-:W-:Y:S08]  /*3450*/  HMMA.16816.F32.BF16 R104, R116.reuse, R68, R104 ;  /* 0x000000447468723c */ /* 0x040ff00000041868 */
[C---:B------:R-:W-:Y:S08]  /*3460*/  HMMA.16816.F32.BF16 R88, R116.reuse, R52, R88 ;  /* 0x000000347458723c */ /* 0x040ff00000041858 */
[----:B------:R-:W-:Y:S01]  /*3470*/  HMMA.16816.F32.BF16 R112, R116, R48, R112 ;  /* 0x000000307470723c */ /* 0x000fe20000041870 */
[----:B0-----:R-:W-:-:S02]  /*3480*/  FADD R124, R124, R57 ;  /* 0x000000397c7c7221 */ /* 0x001fc40000000000 */
[----:B-1----:R-:W-:Y:S01]  /*3490*/  FADD R125, R125, R56 ;  /* 0x000000387d7d7221 */ /* 0x002fe20000000000 */
[----:B------:R-:W-:Y:S01]  /*34a0*/  F2FP.BF16.PACK_AB R86, R83, R86 ;  /* 0x000000565356723e */ /* 0x000fe200000010ff */
[----:B------:R-:W-:Y:S01]  /*34b0*/  UIADD3 UR4, UP0, UR4, 0x40, URZ ;  /* 0x0000004004047890 */ /* 0x000fe2000ff1e03f */
[----:B------:R-:W-:Y:S01]  /*34c0*/  F2FP.BF16.PACK_AB R87, R82, R87 ;  /* 0x000000575257723e */ /* 0x000fe200000010ff */
[----:B------:R-:W0:Y:S01]  /*34d0*/  SHFL.BFLY PT, R83, R124, 0x1, 0x1f ;  /* 0x0c201f007c537f89 */ /* 0x000e2200000e0000 */
[----:B------:R-:W-:Y:S02]  /*34e0*/  F2FP.BF16.PACK_AB R84, R134, R131 ;  /* 0x000000838654723e */ /* 0x000fe400000010ff */
[----:B------:R-:W-:Y:S01]  /*34f0*/  F2FP.BF16.PACK_AB R85, R77, R128 ;  /* 0x000000804d55723e */ /* 0x000fe200000010ff */
[----:B------:R-:W1:Y:S01]  /*3500*/  SHFL.BFLY PT, R82, R125, 0x1, 0x1f ;  /* 0x0c201f007d527f89 */ /* 0x000e6200000e0000 */
[----:B------:R-:W-:Y:S01]  /*3510*/  UIADD3.X UR5, URZ, UR5, URZ, UP0, !UPT ;  /* 0x000000053f057290 */ /* 0x000fe200087fe43f */
[----:B------:R-:W-:-:S04]  /*3520*/  ISETP.LE.U32.AND P0, PT, R11, UR4, PT ;  /* 0x000000040b007c0c */ /* 0x000fc8000bf03070 */
[C---:B------:R-:W-:Y:S08]  /*3530*/  HMMA.16816.F32.BF16 R76, R84.reuse, R78, R120 ;  /* 0x0000004e544c723c */ /* 0x040ff00000041878 */
[C---:B------:R-:W-:Y:S08]  /*3540*/  HMMA.16816.F32.BF16 R72, R84.reuse, R74, R108 ;  /* 0x0000004a5448723c */ /* 0x040ff0000004186c */
[C---:B------:R-:W-:Y:S08]  /*3550*/  HMMA.16816.F32.BF16 R68, R84.reuse, R70, R104 ;  /* 0x000000465444723c */ /* 0x040ff00000041868 */
[C---:B------:R-:W-:Y:S08]  /*3560*/  HMMA.16816.F32.BF16 R64, R84.reuse, R66, R100 ;  /* 0x000000425440723c */ /* 0x040ff00000041864 */
[C---:B------:R-:W-:Y:S08]  /*3570*/  HMMA.16816.F32.BF16 R60, R84.reuse, R62, R96 ;  /* 0x0000003e543c723c */ /* 0x040ff00000041860 */
[C---:B------:R-:W-:Y:S08]  /*3580*/  HMMA.16816.F32.BF16 R56, R84.reuse, R58, R92 ;  /* 0x0000003a5438723c */ /* 0x040ff0000004185c */
[C---:B------:R-:W-:Y:S08]  /*3590*/  HMMA.16816.F32.BF16 R52, R84.reuse, R54, R88 ;  /* 0x000000365434723c */ /* 0x040ff00000041858 */
[----:B------:R-:W-:Y:S07]  /*35a0*/  HMMA.16816.F32.BF16 R48, R84, R50, R112 ;  /* 0x000000325430723c */ /* 0x000fee0000041870 */
[----:B------:R-:W-:-:S05]  /*35b0*/  IMAD.U32 R85, RZ, RZ, UR5 ;  /* 0x00000005ff557e24 */ /* 0x000fca000f8e00ff */
[----:B------:R-:W-:Y:S01]  /*35c0*/  ISETP.GE.U32.AND.EX P0, PT, R85, RZ, PT, P0 ;  /* 0x000000ff5500720c */ /* 0x000fe20003f06100 */
[----:B0-----:R-:W-:Y:S01]  /*35d0*/  FADD R83, R124, R83 ;  /* 0x000000537c537221 */ /* 0x001fe20000000000 */
[----:B------:R-:W-:Y:S01]  /*35e0*/  MOV R84, 0x40 ;  /* 0x0000004000547802 */ /* 0x000fe20000000f00 */
[----:B-1----:R-:W-:Y:S02]  /*35f0*/  FADD R82, R125, R82 ;  /* 0x000000527d527221 */ /* 0x002fe40000000000 */
[----:B------:R-:W-:Y:S02]  /*3600*/  FFMA R12, R23, R12, R83 ;  /* 0x0000000c170c7223 */ /* 0x000fe40000000053 */
[----:B------:R-:W-:Y:S01]  /*3610*/  FFMA R21, R22, R21, R82 ;  /* 0x0000001516157223 */ /* 0x000fe20000000052 */
[----:B------:R-:W-:Y:S01]  /*3620*/  MOV R22, R81 ;  /* 0x0000005100167202 */ /* 0x000fe20000000f00 */
[C---:B------:R-:W-:Y:S02]  /*3630*/  IMAD R9, R84.reuse, c[0x0][0x1b4], R9 ;  /* 0x00006d0054097a24 */ /* 0x040fe400078e0209 */
[----:B------:R-:W-:-:S02]  /*3640*/  IMAD R18, R84, c[0x0][0x1a4], R18 ;  /* 0x0000690054127a24 */ /* 0x000fc400078e0212 */
[----:B------:R-:W-:Y:S01]  /*3650*/  IMAD.MOV.U32 R23, RZ, RZ, R80 ;  /* 0x000000ffff177224 */ /* 0x000fe200078e0050 */
[----:B------:R-:W-:Y:S01]  /*3660*/  @P0 CALL.REL.NOINC `(.L_x_0) ;  /* 0x0000001000000944 */ /* 0x000fe20003c00000 */
[----:B------:R-:W-:Y:S05]  /*3670*/  BRA `(.L_x_1) ;  /* 0xffffdb2000007947 */ /* 0x000fea000383ffff */
.L_x_0:
[----:B------:R-:W-:Y:S01]  /*3680*/  MOV R20, R21 ;  /* 0x0000001500147202 */ /* 0x000fe20000000f00 */
[C---:B------:R-:W-:Y:S01]  /*3690*/  IMAD.SHL.U32 R8, R0.reuse, 0x100, RZ ;  /* 0x0000010000087824 */ /* 0x040fe200078e00ff */
[----:B------:R-:W-:Y:S01]  /*36a0*/  SHF.L.U32 R17, R0, 0x2, RZ ;  /* 0x0000000200117819 */ /* 0x000fe200000006ff */
[----:B------:R-:W-:Y:S01]  /*36b0*/  IMAD.MOV.U32 R28, RZ, RZ, R12 ;  /* 0x000000ffff1c7224 */ /* 0x000fe200078e000c */
[C---:B------:R-:W-:Y:S01]  /*36c0*/  FSETP.GEU.AND P3, PT, R20.reuse, 1.175494350822287508e-38, PT ;  /* 0x008000001400780b */ /* 0x040fe20003f6e000 */
[----:B------:R-:W-:Y:S01]  /*36d0*/  FMUL R7, R20, 8388608 ;  /* 0x4b00000014077820 */ /* 0x000fe20000400000 */
[----:B------:R-:W-:Y:S01]  /*36e0*/  LOP3.LUT R12, R8, 0x1800, RZ, 0xc0, !PT ;  /* 0x00001800080c7812 */ /* 0x000fe200078ec0ff */
[----:B------:R-:W-:Y:S01]  /*36f0*/  IMAD R23, R13, 0x2, R14 ;  /* 0x000000020d177824 */ /* 0x000fe200078e020e */
[C---:B------:R-:W-:Y:S01]  /*3700*/  SHF.L.U32 R9, R0.reuse, 0x4, RZ ;  /* 0x0000000400097819 */ /* 0x040fe200000006ff */
[----:B------:R-:W-:Y:S01]  /*3710*/  IMAD.SHL.U32 R13, R0, 0x8, RZ ;  /* 0x00000008000d7824 */ /* 0x000fe200078e00ff */
[----:B------:R-:W-:Y:S01]  /*3720*/  FSEL R86, R7, R20, !P3 ;  /* 0x0000001407567208 */ /* 0x000fe20005800000 */
[----:B------:R-:W-:Y:S01]  /*3730*/  IMAD R10, R2, c[0x0][0x1c0], RZ ;  /* 0x00007000020a7a24 */ /* 0x000fe200078e02ff */
[----:B------:R-:W-:Y:S01]  /*3740*/  LOP3.LUT R21, R17, 0xc0, RZ, 0xc0, !PT ;  /* 0x000000c011157812 */ /* 0x000fe200078ec0ff */
[----:B------:R-:W-:Y:S01]  /*3750*/  IMAD R11, R3, c[0x0][0x1c4], RZ ;  /* 0x00007100030b7a24 */ /* 0x000fe200078e02ff */
[----:B------:R-:W-:Y:S01]  /*3760*/  IADD3 R8, R86, -0x3f3504f3, RZ ;  /* 0xc0cafb0d56087810 */ /* 0x000fe20007ffe0ff */
[----:B------:R-:W-:Y:S01]  /*3770*/  IMAD R12, R15, 0x20, R12 ;  /* 0x000000200f0c7824 */ /* 0x000fe200078e020c */
[----:B------:R-:W-:Y:S01]  /*3780*/  ISETP.NE.U32.AND P0, PT, R5, RZ, PT ;  /* 0x000000ff0500720c */ /* 0x000fe20003f05070 */
[----:B------:R-:W-:Y:S01]  /*3790*/  FMUL R5, R28, 8388608 ;  /* 0x4b0000001c057820 */ /* 0x000fe20000400000 */
[----:B------:R-:W-:Y:S01]  /*37a0*/  SHF.R.U32.HI R19, RZ, 0x2, R0 ;  /* 0x00000002ff137819 */ /* 0x000fe20000011600 */
[----:B------:R-:W-:Y:S01]  /*37b0*/  BAR.SYNC.DEFER_BLOCKING 0x0 ;  /* 0x0000000000007b1d */ /* 0x000fe20000010000 */
[----:B------:R-:W-:-:S02]  /*37c0*/  LOP3.LUT R14, R9, 0x7f0, RZ, 0xc0, !PT ;  /* 0x000007f0090e7812 */ /* 0x000fc400078ec0ff */
[----:B------:R-:W-:Y:S01]  /*37d0*/  LOP3.LUT R17, R8, 0xff800000, RZ, 0xc0, !PT ;  /* 0xff80000008117812 */ /* 0x000fe200078ec0ff */
[C---:B------:R-:W-:Y:S01]  /*37e0*/  IMAD.SHL.U32 R8, R10.reuse, 0x2, RZ ;  /* 0x000000020a087824 */ /* 0x040fe200078e00ff */
[----:B------:R-:W-:Y:S01]  /*37f0*/  LOP3.LUT R16, R13, 0x38, RZ, 0xc0, !PT ;  /* 0x000000380d107812 */ /* 0x000fe200078ec0ff */
[----:B------:R-:W-:Y:S01]  /*3800*/  IMAD.HI R10, R10, 0x2, RZ ;  /* 0x000000020a0a7827 */ /* 0x000fe200078e02ff */
[----:B------:R-:W-:Y:S01]  /*3810*/  FSETP.GEU.AND P2, PT, R28, 1.175494350822287508e-38, PT ;  /* 0x008000001c00780b */ /* 0x000fe20003f4e000 */
[----:B------:R-:W-:Y:S01]  /*3820*/  I2F R9, R17 ;  /* 0x0000001100097306 */ /* 0x000fe20000201400 */
[C---:B------:R-:W-:Y:S01]  /*3830*/  SHF.L.U32 R13, R11.reuse, 0x1, RZ ;  /* 0x000000010b0d7819 */ /* 0x040fe200000006ff */
[----:B------:R-:W-:Y:S01]  /*3840*/  IMAD.HI R11, R11, 0x2, RZ ;  /* 0x000000020b0b7827 */ /* 0x000fe200078e02ff */
[----:B------:R-:W-:Y:S02]  /*3850*/  LOP3.LUT R19, R14, 0x20, R19, 0x78, !PT ;  /* 0x000000200e137812 */ /* 0x000fe400078e7813 */
[----:B------:R-:W-:Y:S01]  /*3860*/  SHF.R.U32.HI R18, RZ, 0x1, R0 ;  /* 0x00000001ff127819 */ /* 0x000fe20000011600 */
[----:B------:R-:W-:Y:S01]  /*3870*/  IMAD.SHL.U32 R14, R0, 0x400, RZ ;  /* 0x00000400000e7824 */ /* 0x000fe200078e00ff */
[----:B------:R-:W-:-:S02]  /*3880*/  FSEL R83, R5, R28, !P2 ;  /* 0x0000001c05537208 */ /* 0x000fc40005000000 */
[----:B------:R-:W-:Y:S02]  /*3890*/  IADD3 R82, P4, P5, R13, c[0x0][0x178], R8 ;  /* 0x00005e000d527a10 */ /* 0x000fe40007d9e008 */
[----:B------:R-:W-:Y:S02]  /*38a0*/  FSEL R0, RZ, -23, P2 ;  /* 0xc1b80000ff007808 */ /* 0x000fe40001000000 */
[C---:B------:R-:W-:Y:S02]  /*38b0*/  FSETP.GT.AND P2, PT, |R28|.reuse, 8.50705917302346158658e+37, PT ;  /* 0x7e8000001c00780b */ /* 0x040fe40003f44200 */
[----:B------:R-:W-:Y:S02]  /*38c0*/  IADD3.X R84, R11, c[0x0][0x17c], R10, P4, P5 ;  /* 0x00005f000b547a10 */ /* 0x000fe400027ea40a */
[----:B------:R-:W-:Y:S02]  /*38d0*/  FSETP.GEU.AND P4, PT, |R28|, 1.175494350822287508e-38, PT ;  /* 0x008000001c00780b */ /* 0x000fe40003f8e200 */
[----:B------:R-:W-:-:S02]  /*38e0*/  MOV R22, R52 ;  /* 0x0000003400167202 */ /* 0x000fc40000000f00 */
[----:B------:R-:W-:Y:S02]  /*38f0*/  IADD3 R5, R83, -0x3f3504f3, RZ ;  /* 0xc0cafb0d53057810 */ /* 0x000fe40007ffe0ff */
[----:B------:R-:W-:Y:S02]  /*3900*/  SHF.L.U32 R13, R23, 0x2, RZ ;  /* 0x00000002170d7819 */ /* 0x000fe400000006ff */
[----:B------:R-:W-:Y:S01]  /*3910*/  LOP3.LUT R5, R5, 0xff800000, RZ, 0xc0, !PT ;  /* 0xff80000005057812 */ /* 0x000fe200078ec0ff */
[----:B------:R-:W-:Y:S01]  /*3920*/  @P2 FMUL R28, R28, 0.25 ;  /* 0x3e8000001c1c2820 */ /* 0x000fe20000400000 */
[----:B------:R-:W-:Y:S01]  /*3930*/  FSETP.GT.AND P1, PT, |R20|, 8.50705917302346158658e+37, PT ;  /* 0x7e8000001400780b */ /* 0x000fe20003f24200 */
[----:B------:R-:W-:Y:S01]  /*3940*/  @P2 FMUL R48, R48, 0.25 ;  /* 0x3e80000030302820 */ /* 0x000fe20000400000 */
[----:B------:R0:W1:Y:S01]  /*3950*/  I2F R7, R5 ;  /* 0x0000000500077306 */ /* 0x0000620000201400 */
[----:B------:R-:W-:Y:S01]  /*3960*/  @!P4 FMUL R28, R28, 16777216 ;  /* 0x4b8000001c1cc820 */ /* 0x000fe20000400000 */
[----:B------:R-:W-:Y:S01]  /*3970*/  LOP3.LUT R40, R12, R13, RZ, 0x3c, !PT ;  /* 0x0000000d0c287212 */ /* 0x000fe200078e3cff */
[----:B------:R-:W-:Y:S01]  /*3980*/  @P2 FMUL R22, R22, 0.25 ;  /* 0x3e80000016162820 */ /* 0x000fe20000400000 */
[----:B------:R-:W-:Y:S01]  /*3990*/  FSEL R8, RZ, -23, P3 ;  /* 0xc1b80000ff087808 */ /* 0x000fe20001800000 */
[----:B------:R-:W-:Y:S01]  /*39a0*/  @!P4 FMUL R48, R48, 16777216 ;  /* 0x4b8000003030c820 */ /* 0x000fe20000400000 */
[----:B------:R-:W-:Y:S01]  /*39b0*/  FSETP.GEU.AND P3, PT, |R20|, 1.175494350822287508e-38, PT ;  /* 0x008000001400780b */ /* 0x000fe20003f6e200 */
[----:B------:R-:W-:Y:S01]  /*39c0*/  @!P4 FMUL R22, R22, 16777216 ;  /* 0x4b8000001616c820 */ /* 0x000fe20000400000 */
[----:B------:R-:W2:Y:S01]  /*39d0*/  MUFU.RCP R15, R28 ;  /* 0x0000001c000f7308 */ /* 0x000ea20000001000 */
[----:B0-----:R-:W-:Y:S01]  /*39e0*/  IMAD.IADD R5, R83, 0x1, -R5 ;  /* 0x0000000153057824 */ /* 0x001fe200078e0a05 */
[----:B------:R-:W-:Y:S01]  /*39f0*/  LOP3.LUT R18, R18, 0x4, RZ, 0xc0, !PT ;  /* 0x0000000412127812 */ /* 0x000fe200078ec0ff */
[----:B------:R-:W-:Y:S01]  /*3a00*/  @P1 FMUL R20, R20, 0.25 ;  /* 0x3e80000014141820 */ /* 0x000fe20000400000 */
[----:B------:R-:W-:Y:S01]  /*3a10*/  LOP3.LUT R41, R19, 0x1800, R14, 0xf8, !PT ;  /* 0x0000180013297812 */ /* 0x000fe200078ef80e */
[----:B------:R-:W-:Y:S01]  /*3a20*/  FADD R5, R5, -1 ;  /* 0xbf80000005057421 */ /* 0x000fe20000000000 */
[----:B------:R-:W-:Y:S01]  /*3a30*/  IADD3 R52, R18, R16, R21 ;  /* 0x0000001012347210 */ /* 0x000fe20007ffe015 */
[----:B------:R-:W-:Y:S01]  /*3a40*/  @P2 FMUL R56, R56, 0.25 ;  /* 0x3e80000038382820 */ /* 0x000fe20000400000 */
[----:B------:R-:W-:Y:S01]  /*3a50*/  LOP3.LUT R6, R6, 0xf8, RZ, 0xc0, !PT ;  /* 0x000000f806067812 */ /* 0x000fe200078ec0ff */
[----:B-1----:R-:W-:-:S02]  /*3a60*/  FFMA.FTZ R0, R7, 1.1920928955078125e-07, R0 ;  /* 0x3400000007007823 */ /* 0x002fc40000010000 */
[----:B------:R-:W-:Y:S02]  /*3a70*/  @!P3 FMUL R20, R20, 16777216 ;  /* 0x4b8000001414b820 */ /* 0x000fe40000400000 */
[----:B------:R-:W-:Y:S02]  /*3a80*/  @P2 FMUL R60, R60, 0.25 ;  /* 0x3e8000003c3c2820 */ /* 0x000fe40000400000 */
[----:B------:R-:W-:Y:S01]  /*3a90*/  @P2 FMUL R64, R64, 0.25 ;  /* 0x3e80000040402820 */ /* 0x000fe20000400000 */
[----:B------:R-:W0:Y:S01]  /*3aa0*/  MUFU.RCP R7, R20 ;  /* 0x0000001400077308 */ /* 0x000e220000001000 */
[C---:B--2---:R-:W-:Y:S01]  /*3ab0*/  FMUL R11, R15.reuse, R48 ;  /* 0x000000300f0b7220 */ /* 0x044fe20000400000 */
[----:B------:R-:W-:Y:S01]  /*3ac0*/  MOV R48, 0x3dc6b27f ;  /* 0x3dc6b27f00307802 */ /* 0x000fe20000000f00 */
[----:B------:R-:W-:Y:S02]  /*3ad0*/  FMUL R12, R15, R22 ;  /* 0x000000160f0c7220 */ /* 0x000fe40000400000 */
[----:B------:R-:W-:-:S02]  /*3ae0*/  @P2 FMUL R68, R68, 0.25 ;  /* 0x3e80000044442820 */ /* 0x000fc40000400000 */
[----:B------:R-:W-:Y:S01]  /*3af0*/  @P2 FMUL R72, R72, 0.25 ;  /* 0x3e80000048482820 */ /* 0x000fe20000400000 */
[----:B------:R-:W-:Y:S01]  /*3b00*/  F2FP.BF16.PACK_AB R11, R11, R12 ;  /* 0x0000000c0b0b723e */ /* 0x000fe200000010ff */
[C---:B------:R-:W-:Y:S02]  /*3b10*/  FFMA.FTZ R12, R5.reuse, R48, -0.16845393180847167969 ;  /* 0xbe2c7f30050c7423 */ /* 0x040fe40000010030 */
[----:B------:R-:W-:Y:S02]  /*3b20*/  @P2 FMUL R76, R76, 0.25 ;  /* 0x3e8000004c4c2820 */ /* 0x000fe40000400000 */
[C---:B------:R-:W-:Y:S02]  /*3b30*/  FFMA.FTZ R12, R5.reuse, R12, 0.1716887056827545166 ;  /* 0x3e2fcf2a050c7423 */ /* 0x040fe4000001000c */
[----:B------:R-:W-:Y:S02]  /*3b40*/  @!P4 FMUL R56, R56, 16777216 ;  /* 0x4b8000003838c820 */ /* 0x000fe40000400000 */
[----:B------:R-:W-:-:S02]  /*3b50*/  FFMA.FTZ R12, R5, R12, -0.17900948226451873779 ;  /* 0xbe374e43050c7423 */ /* 0x000fc4000001000c */
[----:B------:R-:W-:Y:S02]  /*3b60*/  @!P4 FMUL R60, R60, 16777216 ;  /* 0x4b8000003c3cc820 */ /* 0x000fe40000400000 */
[----:B------:R-:W-:Y:S02]  /*3b70*/  FFMA.FTZ R12, R5, R12, 0.20512372255325317383 ;  /* 0x3e520bf4050c7423 */ /* 0x000fe4000001000c */
[----:B------:R-:W-:Y:S02]  /*3b80*/  @!P4 FMUL R64, R64, 16777216 ;  /* 0x4b8000004040c820 */ /* 0x000fe40000400000 */
[----:B------:R-:W-:Y:S02]  /*3b90*/  @!P4 FMUL R68, R68, 16777216 ;  /* 0x4b8000004444c820 */ /* 0x000fe40000400000 */
[----:B------:R-:W-:Y:S02]  /*3ba0*/  @!P4 FMUL R72, R72, 16777216 ;  /* 0x4b8000004848c820 */ /* 0x000fe40000400000 */
[----:B------:R-:W-:-:S02]  /*3bb0*/  @!P4 FMUL R76, R76, 16777216 ;  /* 0x4b8000004c4cc820 */ /* 0x000fc40000400000 */
[----:B------:R-:W-:Y:S02]  /*3bc0*/  FFMA.FTZ R12, R5, R12, -0.24046532809734344482 ;  /* 0xbe763c8b050c7423 */ /* 0x000fe4000001000c */
[----:B------:R-:W-:Y:S02]  /*3bd0*/  FFMA.FTZ R42, R9, 1.1920928955078125e-07, R8 ;  /* 0x34000000092a7823 */ /* 0x000fe40000010008 */
[C---:B------:R-:W-:Y:S02]  /*3be0*/  FMUL R10, R15.reuse, R56 ;  /* 0x000000380f0a7220 */ /* 0x040fe40000400000 */
[C---:B------:R-:W-:Y:S02]  /*3bf0*/  FMUL R9, R15.reuse, R64 ;  /* 0x000000400f097220 */ /* 0x040fe40000400000 */
[C---:B------:R-:W-:Y:S02]  /*3c00*/  FMUL R8, R15.reuse, R72 ;  /* 0x000000480f087220 */ /* 0x040fe40000400000 */
[----:B------:R-:W-:-:S02]  /*3c10*/  FMUL R33, R15, R76 ;  /* 0x0000004c0f217220 */ /* 0x000fc40000400000 */
[C---:B------:R-:W-:Y:S02]  /*3c20*/  FMUL R18, R15.reuse, R68 ;  /* 0x000000440f127220 */ /* 0x040fe40000400000 */
[----:B------:R-:W-:Y:S01]  /*3c30*/  FMUL R25, R15, R60 ;  /* 0x0000003c0f197220 */ /* 0x000fe20000400000 */
[----:B------:R-:W-:Y:S01]  /*3c40*/  F2FP.BF16.PACK_AB R8, R8, R33 ;  /* 0x000000210808723e */ /* 0x000fe200000010ff */
[----:B------:R-:W-:Y:S01]  /*3c50*/  FFMA.FTZ R12, R5, R12, 0.28857114911079406738 ;  /* 0x3e93bf99050c7423 */ /* 0x000fe2000001000c */
[----:B------:R-:W-:Y:S01]  /*3c60*/  F2FP.BF16.PACK_AB R9, R9, R18 ;  /* 0x000000120909723e */ /* 0x000fe200000010ff */
[----:B------:R-:W-:Y:S01]  /*3c70*/  @P1 FMUL R54, R54, 0.25 ;  /* 0x3e80000036361820 */ /* 0x000fe20000400000 */
[----:B------:R-:W-:Y:S01]  /*3c80*/  F2FP.BF16.PACK_AB R10, R10, R25 ;  /* 0x000000190a0a723e */ /* 0x000fe200000010ff */
[----:B------:R-:W-:Y:S02]  /*3c90*/  FFMA.FTZ R12, R5, R12, -0.36067417263984680176 ;  /* 0xbeb8aa49050c7423 */ /* 0x000fe4000001000c */
[----:B------:R-:W-:-:S02]  /*3ca0*/  @!P3 FMUL R54, R54, 16777216 ;  /* 0x4b8000003636b820 */ /* 0x000fc40000400000 */
[----:B------:R-:W-:Y:S01]  /*3cb0*/  @P1 FMUL R51, R51, 0.25 ;  /* 0x3e80000033331820 */ /* 0x000fe20000400000 */
[----:B------:R1:W-:Y:S01]  /*3cc0*/  STS.128 [R40], R8 ;  /* 0x0000000828007388 */ /* 0x0003e20000000c00 */
[----:B------:R-:W-:Y:S02]  /*3cd0*/  @P1 FMUL R50, R50, 0.25 ;  /* 0x3e80000032321820 */ /* 0x000fe40000400000 */
[----:B------:R-:W-:Y:S02]  /*3ce0*/  @P1 FMUL R55, R55, 0.25 ;  /* 0x3e80000037371820 */ /* 0x000fe40000400000 */
[----:B------:R-:W-:Y:S02]  /*3cf0*/  @P1 FMUL R59, R59, 0.25 ;  /* 0x3e8000003b3b1820 */ /* 0x000fe40000400000 */
[----:B------:R-:W-:Y:S02]  /*3d00*/  @P1 FMUL R58, R58, 0.25 ;  /* 0x3e8000003a3a1820 */ /* 0x000fe40000400000 */
[----:B------:R-:W-:-:S02]  /*3d10*/  @P1 FMUL R63, R63, 0.25 ;  /* 0x3e8000003f3f1820 */ /* 0x000fc40000400000 */
[----:B------:R-:W-:Y:S02]  /*3d20*/  @P1 FMUL R62, R62, 0.25 ;  /* 0x3e8000003e3e1820 */ /* 0x000fe40000400000 */
[----:B------:R-:W-:Y:S02]  /*3d30*/  @P1 FMUL R67, R67, 0.25 ;  /* 0x3e80000043431820 */ /* 0x000fe40000400000 */
[----:B------:R-:W-:Y:S02]  /*3d40*/  @P1 FMUL R66, R66, 0.25 ;  /* 0x3e80000042421820 */ /* 0x000fe40000400000 */
[----:B------:R-:W-:Y:S02]  /*3d50*/  @P1 FMUL R71, R71, 0.25 ;  /* 0x3e80000047471820 */ /* 0x000fe40000400000 */
[----:B------:R-:W-:Y:S02]  /*3d60*/  @P1 FMUL R70, R70, 0.25 ;  /* 0x3e80000046461820 */ /* 0x000fe40000400000 */
[----:B------:R-:W-:-:S02]  /*3d70*/  @P1 FMUL R75, R75, 0.25 ;  /* 0x3e8000004b4b1820 */ /* 0x000fc40000400000 */
[----:B------:R-:W-:Y:S02]  /*3d80*/  @P1 FMUL R74, R74, 0.25 ;  /* 0x3e8000004a4a1820 */ /* 0x000fe40000400000 */
[----:B------:R-:W-:Y:S02]  /*3d90*/  @P1 FMUL R79, R79, 0.25 ;  /* 0x3e8000004f4f1820 */ /* 0x000fe40000400000 */
[----:B------:R-:W-:Y:S01]  /*3da0*/  @P1 FMUL R78, R78, 0.25 ;  /* 0x3e8000004e4e1820 */ /* 0x000fe20000400000 */
[----:B------:R-:W-:Y:S01]  /*3db0*/  ISETP.GE.U32.AND P1, PT, R86, 0x7f800000, PT ;  /* 0x7f8000005600780c */ /* 0x000fe20003f26070 */
[----:B------:R-:W-:Y:S02]  /*3dc0*/  @P2 FMUL R49, R49, 0.25 ;  /* 0x3e80000031312820 */ /* 0x000fe40000400000 */
[----:B------:R-:W-:Y:S02]  /*3dd0*/  @P2 FMUL R53, R53, 0.25 ;  /* 0x3e80000035352820 */ /* 0x000fe40000400000 */
[----:B------:R-:W-:-:S02]  /*3de0*/  @P2 FMUL R57, R57, 0.25 ;  /* 0x3e80000039392820 */ /* 0x000fc40000400000 */
[----:B------:R-:W-:Y:S02]  /*3df0*/  @P2 FMUL R61, R61, 0.25 ;  /* 0x3e8000003d3d2820 */ /* 0x000fe40000400000 */
[----:B------:R-:W-:Y:S02]  /*3e00*/  @P2 FMUL R65, R65, 0.25 ;  /* 0x3e80000041412820 */ /* 0x000fe40000400000 */
[----:B------:R-:W-:Y:S02]  /*3e10*/  @P2 FMUL R73, R73, 0.25 ;  /* 0x3e80000049492820 */ /* 0x000fe40000400000 */
[----:B------:R-:W-:Y:S02]  /*3e20*/  @P2 FMUL R77, R77, 0.25 ;  /* 0x3e8000004d4d2820 */ /* 0x000fe40000400000 */
[----:B------:R-:W-:Y:S01]  /*3e30*/  @P2 FMUL R69, R69, 0.25 ;  /* 0x3e80000045452820 */ /* 0x000fe20000400000 */
[----:B------:R-:W-:Y:S01]  /*3e40*/  ISETP.GE.U32.AND P2, PT, R83, 0x7f800000, PT ;  /* 0x7f8000005300780c */ /* 0x000fe20003f46070 */
[----:B------:R-:W-:-:S02]  /*3e50*/  FFMA.FTZ R12, R5, R12, 0.48089820146560668945 ;  /* 0x3ef6384a050c7423 */ /* 0x000fc4000001000c */
[----:B0-----:R-:W-:Y:S01]  /*3e60*/  FMUL R19, R7, R54 ;  /* 0x0000003607137220 */ /* 0x001fe20000400000 */
[----:B------:R-:W-:Y:S01]  /*3e70*/  MOV R54, c[0x0][0x1c8] ;  /* 0x0000720000367a02 */ /* 0x000fe20000000f00 */
[----:B------:R-:W-:Y:S02]  /*3e80*/  @!P3 FMUL R51, R51, 16777216 ;  /* 0x4b8000003333b820 */ /* 0x000fe40000400000 */
[----:B------:R-:W-:Y:S02]  /*3e90*/  @!P3 FMUL R50, R50, 16777216 ;  /* 0x4b8000003232b820 */ /* 0x000fe40000400000 */
[----:B------:R-:W-:Y:S02]  /*3ea0*/  @!P3 FMUL R55, R55, 16777216 ;  /* 0x4b8000003737b820 */ /* 0x000fe40000400000 */
[----:B------:R-:W-:Y:S02]  /*3eb0*/  @!P3 FMUL R59, R59, 16777216 ;  /* 0x4b8000003b3bb820 */ /* 0x000fe40000400000 */
[----:B------:R-:W-:-:S02]  /*3ec0*/  @!P3 FMUL R58, R58, 16777216 ;  /* 0x4b8000003a3ab820 */ /* 0x000fc40000400000 */
[----:B------:R-:W-:Y:S02]  /*3ed0*/  @!P3 FMUL R63, R63, 16777216 ;  /* 0x4b8000003f3fb820 */ /* 0x000fe40000400000 */
        /* <DEDUP_REMOVED lines=16> */
[----:B-1----:R-:W-:-:S02]  /*3fe0*/  IMAD R8, R4, c[0x0][0x1c8], RZ ;  /* 0x0000720004087a24 */ /* 0x002fc400078e02ff */
[----:B------:R-:W-:Y:S02]  /*3ff0*/  @!P4 FMUL R69, R69, 16777216 ;  /* 0x4b8000004545c820 */ /* 0x000fe40000400000 */
[----:B------:R-:W-:Y:S01]  /*4000*/  FFMA.FTZ R12, R5, R12, -0.72134751081466674805 ;  /* 0xbf38aa3b050c7423 */ /* 0x000fe2000001000c */
[----:B------:R-:W-:Y:S01]  /*4010*/  LEA R4, P3, R8, R82, 0x1 ;  /* 0x0000005208047211 */ /* 0x000fe200078608ff */
[C---:B------:R-:W-:Y:S02]  /*4020*/  FMUL R13, R7.reuse, R51 ;  /* 0x00000033070d7220 */ /* 0x040fe40000400000 */
[C---:B------:R-:W-:Y:S02]  /*4030*/  FMUL R14, R7.reuse, R50 ;  /* 0x00000032070e7220 */ /* 0x040fe40000400000 */
[C---:B------:R-:W-:Y:S02]  /*4040*/  FMUL R16, R7.reuse, R55 ;  /* 0x0000003707107220 */ /* 0x040fe40000400000 */
[----:B------:R-:W-:-:S02]  /*4050*/  FMUL R20, R7, R59 ;  /* 0x0000003b07147220 */ /* 0x000fc40000400000 */
[----:B------:R-:W-:Y:S01]  /*4060*/  FMUL R21, R7, R58 ;  /* 0x0000003a07157220 */ /* 0x000fe20000400000 */
[----:B------:R-:W-:Y:S01]  /*4070*/  F2FP.BF16.PACK_AB R47, R13, R16 ;  /* 0x000000100d2f723e */ /* 0x000fe200000010ff */
[C---:B------:R-:W-:Y:S02]  /*4080*/  FMUL R23, R7.reuse, R63 ;  /* 0x0000003f07177220 */ /* 0x040fe40000400000 */
[C---:B------:R-:W-:Y:S02]  /*4090*/  FMUL R24, R7.reuse, R62 ;  /* 0x0000003e07187220 */ /* 0x040fe40000400000 */
[C---:B------:R-:W-:Y:S01]  /*40a0*/  FMUL R26, R7.reuse, R67 ;  /* 0x00000043071a7220 */ /* 0x040fe20000400000 */
[----:B------:R-:W-:Y:S01]  /*40b0*/  F2FP.BF16.PACK_AB R46, R20, R23 ;  /* 0x00000017142e723e */ /* 0x000fe200000010ff */
[C---:B------:R-:W-:Y:S02]  /*40c0*/  FMUL R27, R7.reuse, R66 ;  /* 0x00000042071b7220 */ /* 0x040fe40000400000 */
[----:B------:R-:W-:-:S02]  /*40d0*/  FMUL R29, R7, R71 ;  /* 0x00000047071d7220 */ /* 0x000fc40000400000 */
[C---:B------:R-:W-:Y:S02]  /*40e0*/  FMUL R30, R7.reuse, R70 ;  /* 0x00000046071e7220 */ /* 0x040fe40000400000 */
[C---:B------:R-:W-:Y:S01]  /*40f0*/  FMUL R31, R7.reuse, R75 ;  /* 0x0000004b071f7220 */ /* 0x040fe20000400000 */
[----:B------:R-:W-:Y:S01]  /*4100*/  F2FP.BF16.PACK_AB R45, R26, R29 ;  /* 0x0000001d1a2d723e */ /* 0x000fe200000010ff */
[C---:B------:R-:W-:Y:S02]  /*4110*/  FMUL R32, R7.reuse, R74 ;  /* 0x0000004a07207220 */ /* 0x040fe40000400000 */
[C---:B------:R-:W-:Y:S02]  /*4120*/  FMUL R34, R7.reuse, R79 ;  /* 0x0000004f07227220 */ /* 0x040fe40000400000 */
[----:B------:R-:W-:Y:S02]  /*4130*/  FMUL R35, R7, R78 ;  /* 0x0000004e07237220 */ /* 0x000fe40000400000 */
[----:B------:R-:W-:Y:S01]  /*4140*/  FMUL R7, R15, R49 ;  /* 0x000000310f077220 */ /* 0x000fe20000400000 */
[----:B------:R-:W-:Y:S01]  /*4150*/  F2FP.BF16.PACK_AB R44, R31, R34 ;  /* 0x000000221f2c723e */ /* 0x000fe200000010ff */
[C---:B------:R-:W-:Y:S01]  /*4160*/  FMUL R18, R15.reuse, R53 ;  /* 0x000000350f127220 */ /* 0x040fe20000400000 */
[----:B------:R-:W-:Y:S01]  /*4170*/  F2FP.BF16.PACK_AB R32, R32, R35 ;  /* 0x000000232020723e */ /* 0x000fe200000010ff */
[----:B------:R-:W-:Y:S01]  /*4180*/  FMUL R22, R15, R57 ;  /* 0x000000390f167220 */ /* 0x000fe20000400000 */
[----:B------:R-:W-:Y:S01]  /*4190*/  F2FP.BF16.PACK_AB R34, R21, R24 ;  /* 0x000000181522723e */ /* 0x000fe200000010ff */
[----:B------:R-:W-:Y:S01]  /*41a0*/  FMUL R25, R15, R61 ;  /* 0x0000003d0f197220 */ /* 0x000fe20000400000 */
[----:B------:R-:W-:Y:S01]  /*41b0*/  F2FP.BF16.PACK_AB R39, R7, R18 ;  /* 0x000000120727723e */ /* 0x000fe200000010ff */
[C---:B------:R-:W-:Y:S01]  /*41c0*/  FMUL R28, R15.reuse, R65 ;  /* 0x000000410f1c7220 */ /* 0x040fe20000400000 */
[----:B------:R-:W-:Y:S01]  /*41d0*/  F2FP.BF16.PACK_AB R35, R14, R19 ;  /* 0x000000130e23723e */ /* 0x000fe200000010ff */
[C---:B------:R-:W-:Y:S01]  /*41e0*/  FMUL R33, R15.reuse, R73 ;  /* 0x000000490f217220 */ /* 0x040fe20000400000 */
[----:B------:R-:W-:Y:S01]  /*41f0*/  F2FP.BF16.PACK_AB R38, R22, R25 ;  /* 0x000000191626723e */ /* 0x000fe200000010ff */
[----:B------:R-:W-:Y:S01]  /*4200*/  FMUL R36, R15, R77 ;  /* 0x0000004d0f247220 */ /* 0x000fe20000400000 */
[----:B------:R-:W-:Y:S01]  /*4210*/  STS.128 [R40+0x480], R44 ;  /* 0x0004802c28007388 */ /* 0x000fe20000000c00 */
[----:B------:R-:W-:-:S02]  /*4220*/  IMAD R9, R54, 0x4, R8 ;  /* 0x0000000436097824 */ /* 0x000fc400078e0208 */
[----:B------:R-:W-:Y:S01]  /*4230*/  FMUL R15, R15, R69 ;  /* 0x000000450f0f7220 */ /* 0x000fe20000400000 */
[----:B------:R-:W-:Y:S01]  /*4240*/  F2FP.BF16.PACK_AB R36, R33, R36 ;  /* 0x000000242124723e */ /* 0x000fe200000010ff */
[C---:B------:R-:W-:Y:S01]  /*4250*/  FMUL R12, R5.reuse, R12 ;  /* 0x0000000c050c7220 */ /* 0x040fe20000400000 */
[----:B------:R-:W-:Y:S02]  /*4260*/  LEA R10, R54, R9, 0x2 ;  /* 0x00000009360a7211 */ /* 0x000fe400078e10ff */
[----:B------:R-:W-:Y:S01]  /*4270*/  F2FP.BF16.PACK_AB R37, R28, R15 ;  /* 0x0000000f1c25723e */ /* 0x000fe200000010ff */
[----:B------:R-:W-:Y:S01]  /*4280*/  FMUL R12, R5, R12 ;  /* 0x0000000c050c7220 */ /* 0x000fe20000400000 */
[----:B------:R-:W-:Y:S01]  /*4290*/  F2FP.BF16.PACK_AB R33, R27, R30 ;  /* 0x0000001e1b21723e */ /* 0x000fe200000010ff */
[----:B------:R-:W-:Y:S01]  /*42a0*/  IMAD R11, R54, 0x4, R10 ;  /* 0x00000004360b7824 */ /* 0x000fe200078e020a */
[-C--:B------:R-:W-:Y:S01]  /*42b0*/  LEA R14, P5, R10, R82.reuse, 0x1 ;  /* 0x000000520a0e7211 */ /* 0x080fe200078a08ff */
[----:B------:R-:W-:Y:S01]  /*42c0*/  FFMA.FTZ R7, R5, 1.4426950216293334961, R12 ;  /* 0x3fb8aa3b05077823 */ /* 0x000fe2000001000c */
[C---:B------:R-:W-:Y:S01]  /*42d0*/  LEA R12, P4, R9.reuse, R82, 0x1 ;  /* 0x00000052090c7211 */ /* 0x040fe200078808ff */
[----:B------:R-:W-:Y:S01]  /*42e0*/  STS.128 [R40+0x400], R36 ;  /* 0x0004002428007388 */ /* 0x000fe20000000c00 */
[-C--:B------:R-:W-:Y:S01]  /*42f0*/  LEA.HI.X.SX32 R5, R8, R84.reuse, 0x1, P3 ;  /* 0x0000005408057211 */ /* 0x080fe200018f0eff */
[----:B------:R-:W-:Y:S01]  /*4300*/  IMAD.IADD R8, R86, 0x1, -R17 ;  /* 0x0000000156087824 */ /* 0x000fe200078e0a11 */
[-C--:B------:R-:W-:Y:S01]  /*4310*/  LEA.HI.X.SX32 R13, R9, R84.reuse, 0x1, P4 ;  /* 0x00000054090d7211 */ /* 0x080fe200020f0eff */
[----:B------:R0:W-:Y:S01]  /*4320*/  STS.128 [R40+0x80], R32 ;  /* 0x0000802028007388 */ /* 0x0001e20000000c00 */
[----:B------:R-:W-:Y:S01]  /*4330*/  LEA R9, R54, R11, 0x2 ;  /* 0x0000000b36097211 */ /* 0x000fe200078e10ff */
[----:B------:R-:W-:Y:S01]  /*4340*/  FADD R43, R8, -1 ;  /* 0xbf800000082b7421 */ /* 0x000fe20000000000 */
[----:B------:R-:W-:Y:S01]  /*4350*/  LEA.HI.X.SX32 R15, R10, R84, 0x1, P5 ;  /* 0x000000540a0f7211 */ /* 0x000fe200028f0eff */
[----:B------:R-:W-:Y:S01]  /*4360*/  FADD R0, R0, R7 ;  /* 0x0000000700007221 */ /* 0x000fe20000000000 */
[----:B------:R-:W-:Y:S01]  /*4370*/  BAR.SYNC.DEFER_BLOCKING 0x0 ;  /* 0x0000000000007b1d */ /* 0x000fe20000010000 */
[----:B------:R-:W-:Y:S01]  /*4380*/  LEA R16, P3, R11, R82, 0x1 ;  /* 0x000000520b107211 */ /* 0x000fe200078608ff */
[----:B------:R-:W-:Y:S01]  /*4390*/  FFMA.FTZ R8, R43, R48, -0.16845393180847167969 ;  /* 0xbe2c7f302b087423 */ /* 0x000fe20000010030 */
[----:B------:R-:W-:-:S02]  /*43a0*/  LEA R10, R54, R9, 0x2 ;  /* 0x00000009360a7211 */ /* 0x000fc400078e10ff */
[----:B------:R-:W-:Y:S01]  /*43b0*/  LEA.HI.X.SX32 R17, R11, R84, 0x1, P3 ;  /* 0x000000540b117211 */ /* 0x000fe200018f0eff */
[----:B------:R-:W-:Y:S01]  /*43c0*/  FFMA.FTZ R8, R43, R8, 0.1716887056827545166 ;  /* 0x3e2fcf2a2b087423 */ /* 0x000fe20000010008 */
[-C--:B------:R-:W-:Y:S01]  /*43d0*/  LEA R18, P4, R9, R82.reuse, 0x1 ;  /* 0x0000005209127211 */ /* 0x080fe200078808ff */
[----:B------:R-:W-:Y:S01]  /*43e0*/  IMAD R11, R54, 0x4, R10 ;  /* 0x00000004360b7824 */ /* 0x000fe200078e020a */
[----:B------:R-:W-:Y:S01]  /*43f0*/  LEA R20, P3, R10, R82, 0x1 ;  /* 0x000000520a147211 */ /* 0x000fe200078608ff */
[----:B------:R-:W-:Y:S01]  /*4400*/  FFMA.FTZ R8, R43, R8, -0.17900948226451873779 ;  /* 0xbe374e432b087423 */ /* 0x000fe20000010008 */
[----:B------:R-:W-:Y:S02]  /*4410*/  LEA.HI.X.SX32 R19, R9, R84, 0x1, P4 ;  /* 0x0000005409137211 */ /* 0x000fe400020f0eff */
[----:B------:R-:W-:Y:S01]  /*4420*/  LEA R9, R54, R11, 0x2 ;  /* 0x0000000b36097211 */ /* 0x000fe200078e10ff */
[----:B------:R-:W-:Y:S01]  /*4430*/  FFMA.FTZ R8, R43, R8, 0.20512372255325317383 ;  /* 0x3e520bf42b087423 */ /* 0x000fe20000010008 */
[----:B------:R-:W-:-:S02]  /*4440*/  LEA.HI.X.SX32 R21, R10, R84, 0x1, P3 ;  /* 0x000000540a157211 */ /* 0x000fc400018f0eff */
[----:B0-----:R-:W-:Y:S01]  /*4450*/  LOP3.LUT R34, R41, 0x40, RZ, 0x3c, !PT ;  /* 0x0000004029227812 */ /* 0x001fe200078e3cff */
[C---:B------:R-:W-:Y:S01]  /*4460*/  IMAD R27, R54.reuse, 0x4, R9 ;  /* 0x00000004361b7824 */ /* 0x040fe200078e0209 */
[----:B------:R-:W-:Y:S01]  /*4470*/  LEA R22, P4, R11, R82, 0x1 ;  /* 0x000000520b167211 */ /* 0x000fe200078808ff */
[----:B------:R-:W-:Y:S01]  /*4480*/  FFMA.FTZ R28, R43, R8, -0.24046532809734344482 ;  /* 0xbe763c8b2b1c7423 */ /* 0x000fe20000010008 */
[----:B------:R-:W-:Y:S02]  /*4490*/  LEA R24, P3, R9, R82, 0x1 ;  /* 0x0000005209187211 */ /* 0x000fe400078608ff */
[-C--:B------:R-:W-:Y:S01]  /*44a0*/  LEA.HI.X.SX32 R23, R11, R84.reuse, 0x1, P4 ;  /* 0x000000540b177211 */ /* 0x080fe200020f0eff */
[----:B------:R-:W0:Y:S01]  /*44b0*/  LDS.128 R48, [R41] ;  /* 0x0000000029307984 */ /* 0x000e220000000c00 */
[----:B------:R-:W-:Y:S01]  /*44c0*/  LEA.HI.X.SX32 R25, R9, R84, 0x1, P3 ;  /* 0x0000005409197211 */ /* 0x000fe200018f0eff */
[----:B------:R-:W-:Y:S01]  /*44d0*/  FFMA.FTZ R32, R43, R28, 0.28857114911079406738 ;  /* 0x3e93bf992b207423 */ /* 0x000fe2000001001c */
[C---:B------:R-:W-:Y:S01]  /*44e0*/  LEA R29, R54.reuse, R27, 0x2 ;  /* 0x0000001b361d7211 */ /* 0x040fe200078e10ff */
[----:B------:R1:W2:Y:S01]  /*44f0*/  LDS.128 R8, [R34] ;  /* 0x0000000022087984 */ /* 0x0002a20000000c00 */
[----:B------:R-:W-:Y:S01]  /*4500*/  LEA R26, P3, R27, R82, 0x1 ;  /* 0x000000521b1a7211 */ /* 0x000fe200078608ff */
[----:B------:R-:W-:Y:S01]  /*4510*/  FFMA.FTZ R32, R43, R32, -0.36067417263984680176 ;  /* 0xbeb8aa492b207423 */ /* 0x000fe20000010020 */
[----:B------:R-:W-:Y:S01]  /*4520*/  @P1 MOV R7, 0x7f800000 ;  /* 0x7f80000000071802 */ /* 0x000fe20000000f00 */
[----:B------:R-:W-:Y:S01]  /*4530*/  IMAD R31, R54, 0x4, R29 ;  /* 0x00000004361f7824 */ /* 0x000fe200078e021d */
[----:B------:R-:W-:Y:S01]  /*4540*/  LEA.HI.X.SX32 R27, R27, R84, 0x1, P3 ;  /* 0x000000541b1b7211 */ /* 0x000fe200018f0eff */
[----:B------:R-:W-:Y:S01]  /*4550*/  FFMA.FTZ R36, R43, R32, 0.48089820146560668945 ;  /* 0x3ef6384a2b247423 */ /* 0x000fe20000010020 */
[----:B------:R-:W-:-:S02]  /*4560*/  LEA R28, P3, R29, R82, 0x1 ;  /* 0x000000521d1c7211 */ /* 0x000fc400078608ff */
[C---:B------:R-:W-:Y:S01]  /*4570*/  LEA R33, R54.reuse, R31, 0x2 ;  /* 0x0000001f36217211 */ /* 0x040fe200078e10ff */
[----:B------:R-:W-:Y:S01]  /*4580*/  FFMA.FTZ R36, R43, R36, -0.72134751081466674805 ;  /* 0xbf38aa3b2b247423 */ /* 0x000fe20000010024 */
[----:B------:R-:W-:Y:S02]  /*4590*/  LEA R30, P4, R31, R82, 0x1 ;  /* 0x000000521f1e7211 */ /* 0x000fe400078808ff */
[----:B------:R-:W-:Y:S01]  /*45a0*/  LEA.HI.X.SX32 R29, R29, R84, 0x1, P3 ;  /* 0x000000541d1d7211 */ /* 0x000fe200018f0eff */
[----:B------:R-:W-:Y:S01]  /*45b0*/  FMUL R44, R43, R36 ;  /* 0x000000242b2c7220 */ /* 0x000fe20000400000 */
[----:B------:R-:W-:Y:S01]  /*45c0*/  LEA.HI.X.SX32 R31, R31, R84, 0x1, P4 ;  /* 0x000000541f1f7211 */ /* 0x000fe200020f0eff */
[----:B------:R-:W-:Y:S01]  /*45d0*/  IMAD R35, R54, 0x4, R33 ;  /* 0x0000000436237824 */ /* 0x000fe200078e0221 */
[----:B------:R-:W-:Y:S01]  /*45e0*/  LEA R32, P3, R33, R82, 0x1 ;  /* 0x0000005221207211 */ /* 0x000fe200078608ff */
[----:B------:R-:W-:-:S03]  /*45f0*/  FMUL R44, R43, R44 ;  /* 0x0000002c2b2c7220 */ /* 0x000fc60000400000 */
[----:B------:R-:W-:Y:S01]  /*4600*/  LEA R37, R54, R35, 0x2 ;  /* 0x0000002336257211 */ /* 0x000fe200078e10ff */
[----:B------:R-:W-:Y:S01]  /*4610*/  FFMA.FTZ R43, R43, 1.4426950216293334961, R44 ;  /* 0x3fb8aa3b2b2b7823 */ /* 0x000fe2000001002c */
[----:B-1----:R-:W-:Y:S01]  /*4620*/  LEA R34, P4, R35, R82, 0x1 ;  /* 0x0000005223227211 */ /* 0x002fe200078808ff */
[----:B------:R-:W-:Y:S01]  /*4630*/  @P2 IMAD.MOV.U32 R44, RZ, RZ, 0x7f800000 ;  /* 0x7f800000ff2c2424 */ /* 0x000fe200078e00ff */
[-C--:B------:R-:W-:Y:S01]  /*4640*/  LEA.HI.X.SX32 R33, R33, R84.reuse, 0x1, P3 ;  /* 0x0000005421217211 */ /* 0x080fe200018f0eff */
[----:B------:R-:W-:Y:S01]  /*4650*/  FADD R42, R42, R43 ;  /* 0x0000002b2a2a7221 */ /* 0x000fe20000000000 */
[----:B------:R-:W-:Y:S01]  /*4660*/  LEA.HI.X.SX32 R35, R35, R84, 0x1, P4 ;  /* 0x0000005423237211 */ /* 0x000fe200020f0eff */
[----:B------:R-:W-:Y:S01]  /*4670*/  @P1 FFMA.FTZ R42, R86, R7, +INF ;  /* 0x7f800000562a1423 */ /* 0x000fe20000010007 */
[----:B------:R-:W-:Y:S01]  /*4680*/  LEA R36, P3, R37, R82, 0x1 ;  /* 0x0000005225247211 */ /* 0x000fe200078608ff */
[----:B------:R-:W-:Y:S02]  /*4690*/  IMAD R39, R54, 0x4, R37 ;  /* 0x0000000436277824 */ /* 0x000fe400078e0225 */
[----:B------:R-:W-:Y:S01]  /*46a0*/  @P2 FFMA.FTZ R0, R83, R44, +INF ;  /* 0x7f80000053002423 */ /* 0x000fe2000001002c */
[----:B------:R-:W-:-:S02]  /*46b0*/  LEA.HI.X.SX32 R37, R37, R84, 0x1, P3 ;  /* 0x0000005425257211 */ /* 0x000fc400018f0eff */
[----:B------:R-:W-:Y:S01]  /*46c0*/  LEA R41, R54, R39, 0x2 ;  /* 0x0000002736297211 */ /* 0x000fe200078e10ff */
[----:B0-----:R0:W-:Y:S01]  /*46d0*/  STG.E.U16 [R4.64], R48 ;  /* 0x0000003004007986 */ /* 0x0011e2000c101506 */
[----:B------:R-:W-:Y:S02]  /*46e0*/  PRMT R7, R48, 0x7632, R7 ;  /* 0x0000763230077816 */ /* 0x000fe40000000007 */
[-C--:B------:R-:W-:Y:S01]  /*46f0*/  LEA R38, P4, R39, R82.reuse, 0x1 ;  /* 0x0000005227267211 */ /* 0x080fe200078808ff */
[----:B--2---:R1:W-:Y:S01]  /*4700*/  STG.E.U16 [R12.64], R8 ;  /* 0x000000080c007986 */ /* 0x0043e2000c101506 */
[----:B------:R-:W-:Y:S02]  /*4710*/  LEA R40, P5, R41, R82, 0x1 ;  /* 0x0000005229287211 */ /* 0x000fe400078a08ff */
[-C--:B------:R-:W-:Y:S01]  /*4720*/  LEA.HI.X.SX32 R39, R39, R84.reuse, 0x1, P4 ;  /* 0x0000005427277211 */ /* 0x080fe200020f0eff */
[----:B------:R2:W-:Y:S01]  /*4730*/  STG.E.U16 [R14.64], R7 ;  /* 0x000000070e007986 */ /* 0x0005e2000c101506 */
[----:B------:R-:W-:-:S02]  /*4740*/  LEA.HI.X.SX32 R41, R41, R84, 0x1, P5 ;  /* 0x0000005429297211 */ /* 0x000fc400028f0eff */
[----:B------:R-:W-:Y:S02]  /*4750*/  FSETP.NEU.AND P3, PT, R83, RZ, PT ;  /* 0x000000ff5300720b */ /* 0x000fe40003f6d000 */
[----:B0-----:R-:W-:Y:S02]  /*4760*/  PRMT R5, R8, 0x7632, R5 ;  /* 0x0000763208057816 */ /* 0x001fe40000000005 */
[----:B------:R-:W-:Y:S02]  /*4770*/  PRMT R4, R50, 0x7632, R4 ;  /* 0x0000763232047816 */ /* 0x000fe40000000004 */
[----:B-1----:R-:W-:Y:S01]  /*4780*/  PRMT R13, R49, 0x7632, R13 ;  /* 0x00007632310d7816 */ /* 0x002fe2000000000d */
[----:B------:R0:W-:Y:S01]  /*4790*/  STG.E.U16 [R16.64], R5 ;  /* 0x0000000510007986 */ /* 0x0001e2000c101506 */
[----:B------:R-:W-:Y:S02]  /*47a0*/  PRMT R8, R10, 0x7632, R8 ;  /* 0x000076320a087816 */ /* 0x000fe40000000008 */
[----:B--2---:R-:W-:Y:S01]  /*47b0*/  PRMT R15, R9, 0x7632, R15 ;  /* 0x00007632090f7816 */ /* 0x004fe2000000000f */
[----:B------:R1:W-:Y:S01]  /*47c0*/  STG.E.U16 [R18.64], R49 ;  /* 0x0000003112007986 */ /* 0x0003e2000c101506 */
[----:B------:R-:W-:-:S03]  /*47d0*/  FSETP.NEU.AND P2, PT, R86, RZ, PT ;  /* 0x000000ff5600720b */ /* 0x000fc60003f4d000 */
[----:B------:R2:W-:Y:S01]  /*47e0*/  STG.E.U16 [R20.64], R9 ;  /* 0x0000000914007986 */ /* 0x0005e2000c101506 */
[----:B------:R-:W-:-:S03]  /*47f0*/  FSEL R42, R42, -INF , P2 ;  /* 0xff8000002a2a7808 */ /* 0x000fc60001000000 */
[----:B------:R3:W-:Y:S01]  /*4800*/  STG.E.U16 [R22.64], R13 ;  /* 0x0000000d16007986 */ /* 0x0007e2000c101506 */
[----:B0-----:R-:W-:Y:S01]  /*4810*/  FSEL R5, R0, -INF , P3 ;  /* 0xff80000000057808 */ /* 0x001fe20001800000 */
[----:B------:R-:W-:Y:S02]  /*4820*/  FFMA R81, R42, 0.69314718246459960938, R81 ;  /* 0x3f3172182a517823 */ /* 0x000fe40000000051 */
[----:B------:R3:W-:Y:S01]  /*4830*/  STG.E.U16 [R24.64], R15 ;  /* 0x0000000f18007986 */ /* 0x0007e2000c101506 */
[----:B-1----:R-:W-:Y:S01]  /*4840*/  PRMT R19, R51, 0x7632, R19 ;  /* 0x0000763233137816 */ /* 0x002fe20000000013 */
[----:B------:R-:W-:Y:S02]  /*4850*/  FFMA R80, R5, 0.69314718246459960938, R80 ;  /* 0x3f31721805507823 */ /* 0x000fe40000000050 */
[----:B------:R3:W-:Y:S01]  /*4860*/  STG.E.U16 [R26.64], R50 ;  /* 0x000000321a007986 */ /* 0x0007e2000c101506 */
[----:B--2---:R-:W-:-:S03]  /*4870*/  PRMT R20, R11, 0x7632, R20 ;  /* 0x000076320b147816 */ /* 0x004fc60000000014 */
[----:B------:R3:W-:Y:S04]  /*4880*/  STG.E.U16 [R28.64], R10 ;  /* 0x0000000a1c007986 */ /* 0x0007e8000c101506 */
[----:B------:R3:W-:Y:S04]  /*4890*/  STG.E.U16 [R30.64], R4 ;  /* 0x000000041e007986 */ /* 0x0007e8000c101506 */
[----:B------:R3:W-:Y:S04]  /*48a0*/  STG.E.U16 [R32.64], R8 ;  /* 0x0000000820007986 */ /* 0x0007e8000c101506 */
[----:B------:R3:W-:Y:S04]  /*48b0*/  STG.E.U16 [R34.64], R51 ;  /* 0x0000003322007986 */ /* 0x0007e8000c101506 */
[----:B------:R3:W-:Y:S04]  /*48c0*/  STG.E.U16 [R36.64], R11 ;  /* 0x0000000b24007986 */ /* 0x0007e8000c101506 */
[----:B------:R3:W-:Y:S04]  /*48d0*/  STG.E.U16 [R38.64], R19 ;  /* 0x0000001326007986 */ /* 0x0007e8000c101506 */
[----:B------:R3:W-:Y:S04]  /*48e0*/  STG.E.U16 [R40.64], R20 ;  /* 0x0000001428007986 */ /* 0x0007e8000c101506 */
[----:B------:R-:W-:Y:S06]  /*48f0*/  BAR.SYNC.DEFER_BLOCKING 0x0 ;  /* 0x0000000000007b1d */ /* 0x000fec0000010000 */
[----:B------:R3:W-:Y:S04]  /*4900*/  STS.64 [R6], R80 ;  /* 0x0000005006007388 */ /* 0x0007e80000000a00 */
[----:B------:R-:W-:Y:S06]  /*4910*/  BAR.SYNC.DEFER_BLOCKING 0x0 ;  /* 0x0000000000007b1d */ /* 0x000fec0000010000 */
[----:B------:R-:W-:Y:S05]  /*4920*/  @P0 EXIT ;  /* 0x000000000000094d */ /* 0x000fea0003800000 */
[----:B---3--:R-:W0:Y:S01]  /*4930*/  LDS R7, [R52] ;  /* 0x0000000034077984 */ /* 0x008e220000000800 */
[----:B------:R-:W-:-:S02]  /*4940*/  IMAD R2, R2, c[0x0][0x1cc], RZ ;  /* 0x0000730002027a24 */ /* 0x000fc400078e02ff */
[C---:B------:R-:W-:Y:S02]  /*4950*/  IMAD.SHL.U32 R5, R3.reuse, 0x4, RZ ;  /* 0x0000000403057824 */ /* 0x040fe400078e00ff */
[----:B------:R-:W-:Y:S01]  /*4960*/  IMAD.HI R4, R3, 0x4, RZ ;  /* 0x0000000403047827 */ /* 0x000fe200078e02ff */
[----:B------:R-:W-:-:S03]  /*4970*/  SHF.L.U32 R0, R2, 0x2, RZ ;  /* 0x0000000202007819 */ /* 0x000fc600000006ff */
[----:B------:R-:W-:Y:S01]  /*4980*/  IMAD.HI R3, R2, 0x4, RZ ;  /* 0x0000000402037827 */ /* 0x000fe200078e02ff */
[----:B------:R-:W-:-:S04]  /*4990*/  IADD3 R2, P0, P1, R5, c[0x0][0x180], R0 ;  /* 0x0000600005027a10 */ /* 0x000fc8000791e000 */
[----:B------:R-:W-:-:S05]  /*49a0*/  IADD3.X R3, R4, c[0x0][0x184], R3, P0, P1 ;  /* 0x0000610004037a10 */ /* 0x000fca00007e2403 */
[----:B0-----:R-:W-:Y:S01]  /*49b0*/  STG.E [R2.64], R7 ;  /* 0x0000000702007986 */ /* 0x001fe2000c101906 */
[----:B------:R-:W-:Y:S05]  /*49c0*/  EXIT ;  /* 0x000000000000794d */ /* 0x000fea0003800000 */
.L_x_2:
[----:B------:R-:W-:-:S00]  /*49d0*/  BRA `(.L_x_2) ;  /* 0xfffffff000007947 */ /* 0x000fc0000383ffff */
[----:B------:R-:W-:-:S00]  /*49e0*/  NOP ;  /* 0x0000000000007918 */ /* 0x000fc00000000000 */
        /* <DEDUP_REMOVED lines=9> */
.L_x_3:


//--------------------- .nv.global.init           --------------------------
	.section	.nv.global.init,"aw",@progbits
.nv.global.init:
	.type		_$_str,@object
	.size		_$_str,(.L_0 - _$_str)
_$_str:
        /*0000*/ 	.byte	0x5f, 0x5f, 0x43, 0x55, 0x44, 0x41, 0x5f, 0x46, 0x54, 0x5a, 0x00
.L_0:


//--------------------- .nv.shared.attn_fwd       --------------------------
	.section	.nv.shared.attn_fwd,"aw",@nobits
	.sectionflags	@""
	.align	16
